	.target	sm_90a

	.elftype	@"ET_EXEC"


//--------------------- .note.nv.tkinfo           --------------------------
	.section	.note.nv.tkinfo,"",@"SHT_NOTE"
	.sectionflags	@"SHF_NOTE_NV_TKINFO"
	.tkinfo
        /*0018*/ 	.word	0x00000002
        /*0030*/ 	.string	""
        /*0030*/ 	.string	"ptxas"
        /*0030*/ 	.string	"Cuda compilation tools, release 13.0, V13.0.88"
        /*0030*/ 	.string	"Build cuda_13.0.r13.0/compiler.36424714_0"
        /*0030*/ 	.string	"-arch sm_90a -m 64 "



//--------------------- .note.nv.cuinfo           --------------------------
	.section	.note.nv.cuinfo,"",@"SHT_NOTE"
	.sectionflags	@"SHF_NOTE_NV_CUINFO"
        /*0018*/ 	.short	0x0002
        /*001a*/ 	.short	0x005a
        /*001c*/ 	.short	0x0082
	.zero		2


//--------------------- .nv.info                  --------------------------
	.section	.nv.info,"",@"SHT_CUDA_INFO"
	.align	4


	//----- nvinfo : EIATTR_REGCOUNT
	.align		4
        /*0000*/ 	.byte	0x04, 0x2f
        /*0002*/ 	.short	(.L_15 - .L_14)
	.align		4
.L_14:
        /*0004*/ 	.word	index@(_ZN7cutlass13device_kernelINS_4gemm6kernel13GemmUniversalIN4cute5tupleIJiiiiEEENS1_10collective13CollectiveMmaINS1_34MainloopSm90TmaGmmaWarpSpecializedILi4ENS5_IJNS4_1CILi1EEESB_SB_EEENS1_32KernelTmaWarpSpecializedPingpongEEENS5_IJNSA_ILi64EEENSA_ILi128EEESG_EEENS_6half_tENS5_IJlSB_lEEESI_NS5_IJSB_llEEENS4_8TiledMMAINS4_8MMA_AtomIJNS4_4SM904GMMA26MMA_64x128x16_F32F16F16_SSILNSO_5MajorE0ELSQ_1ELNSO_7ScaleInE1ELSR_1EEEEEENS4_6LayoutISC_NS5_IJNSA_ILi0EEESV_SV_EEEEENS5_IJNS4_10UnderscoreESY_SY_EEEEENS4_13SM90_TMA_LOADENS4_14ComposedLayoutINS4_7SwizzleILi3ELi4ELi3EEENS4_18smem_ptr_flag_bitsILi16EEENSU_INS5_IJNSA_ILi8EEESF_EEENS5_IJSF_SB_EEEEEEEvNS4_8identityES11_NS12_IS14_S16_NSU_INS5_IJSF_S17_EEENS5_IJSB_SF_EEEEEEEvS1C_EENS_8epilogue10collective6detail29Sm90TmaWarpSpecializedAdapterINS1J_15DefaultEpilogueISI_SJ_SJ_NS1I_6thread17LinearCombinationISI_Li1EffLNS1N_9ScaleType4KindE0ELNS_15FloatRoundStyleE2ESI_EENS1_15EpilogueDefaultEEEEEvvEEEEvNT_6ParamsE)
        /*0008*/ 	.word	0x000000a8


	//----- nvinfo : EIATTR_FRAME_SIZE
	.align		4
.L_15:
        /*000c*/ 	.byte	0x04, 0x11
        /*000e*/ 	.short	(.L_17 - .L_16)
	.align		4
.L_16:
        /*0010*/ 	.word	index@(_ZN7cutlass13device_kernelINS_4gemm6kernel13GemmUniversalIN4cute5tupleIJiiiiEEENS1_10collective13CollectiveMmaINS1_34MainloopSm90TmaGmmaWarpSpecializedILi4ENS5_IJNS4_1CILi1EEESB_SB_EEENS1_32KernelTmaWarpSpecializedPingpongEEENS5_IJNSA_ILi64EEENSA_ILi128EEESG_EEENS_6half_tENS5_IJlSB_lEEESI_NS5_IJSB_llEEENS4_8TiledMMAINS4_8MMA_AtomIJNS4_4SM904GMMA26MMA_64x128x16_F32F16F16_SSILNSO_5MajorE0ELSQ_1ELNSO_7ScaleInE1ELSR_1EEEEEENS4_6LayoutISC_NS5_IJNSA_ILi0EEESV_SV_EEEEENS5_IJNS4_10UnderscoreESY_SY_EEEEENS4_13SM90_TMA_LOADENS4_14ComposedLayoutINS4_7SwizzleILi3ELi4ELi3EEENS4_18smem_ptr_flag_bitsILi16EEENSU_INS5_IJNSA_ILi8EEESF_EEENS5_IJSF_SB_EEEEEEEvNS4_8identityES11_NS12_IS14_S16_NSU_INS5_IJSF_S17_EEENS5_IJSB_SF_EEEEEEEvS1C_EENS_8epilogue10collective6detail29Sm90TmaWarpSpecializedAdapterINS1J_15DefaultEpilogueISI_SJ_SJ_NS1I_6thread17LinearCombinationISI_Li1EffLNS1N_9ScaleType4KindE0ELNS_15FloatRoundStyleE2ESI_EENS1_15EpilogueDefaultEEEEEvvEEEEvNT_6ParamsE)
        /*0014*/ 	.word	0x00000000


	//----- nvinfo : EIATTR_MIN_STACK_SIZE
	.align		4
.L_17:
        /*0018*/ 	.byte	0x04, 0x12
        /*001a*/ 	.short	(.L_19 - .L_18)
	.align		4
.L_18:
        /*001c*/ 	.word	index@(_ZN7cutlass13device_kernelINS_4gemm6kernel13GemmUniversalIN4cute5tupleIJiiiiEEENS1_10collective13CollectiveMmaINS1_34MainloopSm90TmaGmmaWarpSpecializedILi4ENS5_IJNS4_1CILi1EEESB_SB_EEENS1_32KernelTmaWarpSpecializedPingpongEEENS5_IJNSA_ILi64EEENSA_ILi128EEESG_EEENS_6half_tENS5_IJlSB_lEEESI_NS5_IJSB_llEEENS4_8TiledMMAINS4_8MMA_AtomIJNS4_4SM904GMMA26MMA_64x128x16_F32F16F16_SSILNSO_5MajorE0ELSQ_1ELNSO_7ScaleInE1ELSR_1EEEEEENS4_6LayoutISC_NS5_IJNSA_ILi0EEESV_SV_EEEEENS5_IJNS4_10UnderscoreESY_SY_EEEEENS4_13SM90_TMA_LOADENS4_14ComposedLayoutINS4_7SwizzleILi3ELi4ELi3EEENS4_18smem_ptr_flag_bitsILi16EEENSU_INS5_IJNSA_ILi8EEESF_EEENS5_IJSF_SB_EEEEEEEvNS4_8identityES11_NS12_IS14_S16_NSU_INS5_IJSF_S17_EEENS5_IJSB_SF_EEEEEEEvS1C_EENS_8epilogue10collective6detail29Sm90TmaWarpSpecializedAdapterINS1J_15DefaultEpilogueISI_SJ_SJ_NS1I_6thread17LinearCombinationISI_Li1EffLNS1N_9ScaleType4KindE0ELNS_15FloatRoundStyleE2ESI_EENS1_15EpilogueDefaultEEEEEvvEEEEvNT_6ParamsE)
        /*0020*/ 	.word	0x00000000
.L_19:


//--------------------- .nv.compat                --------------------------
	.section	.nv.compat,"",@"SHT_CUDA_COMPAT_INFO"
	.align	4
        /*0000*/ 	.byte	0x02, 0x09, 0x01, 0x00, 0x02, 0x02, 0x04, 0x00, 0x02, 0x05, 0x05, 0x00, 0x03, 0x07, 0x01, 0x01
        /*0010*/ 	.byte	0x02, 0x03, 0x01, 0x00, 0x02, 0x06, 0x01, 0x00, 0x04, 0x0b, 0x08, 0x00, 0x00, 0x00, 0x00, 0x00
        /*0020*/ 	.byte	0x00, 0x00, 0x00, 0x00


//--------------------- .nv.info._ZN7cutlass13device_kernelINS_4gemm6kernel13GemmUniversalIN4cute5tupleIJiiiiEEENS1_10collective13CollectiveMmaINS1_34MainloopSm90TmaGmmaWarpSpecializedILi4ENS5_IJNS4_1CILi1EEESB_SB_EEENS1_32KernelTmaWarpSpecializedPingpongEEENS5_IJNSA_ILi64EEENSA_ILi128EEESG_EEENS_6half_tENS5_IJlSB_lEEESI_NS5_IJSB_llEEENS4_8TiledMMAINS4_8MMA_AtomIJNS4_4SM904GMMA26MMA_64x128x16_F32F16F16_SSILNSO_5MajorE0ELSQ_1ELNSO_7ScaleInE1ELSR_1EEEEEENS4_6LayoutISC_NS5_IJNSA_ILi0EEESV_SV_EEEEENS5_IJNS4_10UnderscoreESY_SY_EEEEENS4_13SM90_TMA_LOADENS4_14ComposedLayoutINS4_7SwizzleILi3ELi4ELi3EEENS4_18smem_ptr_flag_bitsILi16EEENSU_INS5_IJNSA_ILi8EEESF_EEENS5_IJSF_SB_EEEEEEEvNS4_8identityES11_NS12_IS14_S16_NSU_INS5_IJSF_S17_EEENS5_IJSB_SF_EEEEEEEvS1C_EENS_8epilogue10collective6detail29Sm90TmaWarpSpecializedAdapterINS1J_15DefaultEpilogueISI_SJ_SJ_NS1I_6thread17LinearCombinationISI_Li1EffLNS1N_9ScaleType4KindE0ELNS_15FloatRoundStyleE2ESI_EENS1_15EpilogueDefaultEEEEEvvEEEEvNT_6ParamsE --------------------------
	.section	.nv.info._ZN7cutlass13device_kernelINS_4gemm6kernel13GemmUniversalIN4cute5tupleIJiiiiEEENS1_10collective13CollectiveMmaINS1_34MainloopSm90TmaGmmaWarpSpecializedILi4ENS5_IJNS4_1CILi1EEESB_SB_EEENS1_32KernelTmaWarpSpecializedPingpongEEENS5_IJNSA_ILi64EEENSA_ILi128EEESG_EEENS_6half_tENS5_IJlSB_lEEESI_NS5_IJSB_llEEENS4_8TiledMMAINS4_8MMA_AtomIJNS4_4SM904GMMA26MMA_64x128x16_F32F16F16_SSILNSO_5MajorE0ELSQ_1ELNSO_7ScaleInE1ELSR_1EEEEEENS4_6LayoutISC_NS5_IJNSA_ILi0EEESV_SV_EEEEENS5_IJNS4_10UnderscoreESY_SY_EEEEENS4_13SM90_TMA_LOADENS4_14ComposedLayoutINS4_7SwizzleILi3ELi4ELi3EEENS4_18smem_ptr_flag_bitsILi16EEENSU_INS5_IJNSA_ILi8EEESF_EEENS5_IJSF_SB_EEEEEEEvNS4_8identityES11_NS12_IS14_S16_NSU_INS5_IJSF_S17_EEENS5_IJSB_SF_EEEEEEEvS1C_EENS_8epilogue10collective6detail29Sm90TmaWarpSpecializedAdapterINS1J_15DefaultEpilogueISI_SJ_SJ_NS1I_6thread17LinearCombinationISI_Li1EffLNS1N_9ScaleType4KindE0ELNS_15FloatRoundStyleE2ESI_EENS1_15EpilogueDefaultEEEEEvvEEEEvNT_6ParamsE,"",@"SHT_CUDA_INFO"
	.sectionflags	@""
	.align	4


	//----- nvinfo : EIATTR_CUDA_API_VERSION
	.align		4
        /*0000*/ 	.byte	0x04, 0x37
        /*0002*/ 	.short	(.L_21 - .L_20)
.L_20:
        /*0004*/ 	.word	0x00000082


	//----- nvinfo : EIATTR_KPARAM_INFO
	.align		4
.L_21:
        /*0008*/ 	.byte	0x04, 0x17
        /*000a*/ 	.short	(.L_23 - .L_22)
.L_22:
        /*000c*/ 	.word	0x00000000
        /*0010*/ 	.short	0x0000
        /*0012*/ 	.short	0x0070
        /*0014*/ 	.byte	0x00, 0xf0, 0x01, 0x10


	//----- nvinfo : EIATTR_SPARSE_MMA_MASK
	.align		4
.L_23:
        /*0018*/ 	.byte	0x03, 0x50
        /*001a*/ 	.short	0x0000


	//----- nvinfo : EIATTR_MAXREG_COUNT
	.align		4
        /*001c*/ 	.byte	0x03, 0x1b
        /*001e*/ 	.short	0x00a8


	//----- nvinfo : EIATTR_NUM_BARRIERS
	.align		4
        /*0020*/ 	.byte	0x02, 0x4c
        /*0022*/ 	.byte	0x01
	.zero		1


	//----- nvinfo : EIATTR_EXTERNS
	.align		4
        /*0024*/ 	.byte	0x04, 0x0f
        /*0026*/ 	.short	(.L_25 - .L_24)


	//   ....[0]....
	.align		4
.L_24:
        /*0028*/ 	.word	index@(__assertfail)


	//----- nvinfo : EIATTR_MERCURY_ISA_VERSION
	.align		4
.L_25:
        /*002c*/ 	.byte	0x03, 0x5f
        /*002e*/ 	.short	0x0101


	//----- nvinfo : EIATTR_INT_WARP_WIDE_INSTR_OFFSETS
	.align		4
        /*0030*/ 	.byte	0x04, 0x31
        /*0032*/ 	.short	(.L_27 - .L_26)


	//   ....[0]....
.L_26:
        /*0034*/ 	.word	0x00000470


	//   ....[1]....
        /*0038*/ 	.word	0x00000490


	//   ....[2]....
        /*003c*/ 	.word	0x00000510


	//   ....[3]....
        /*0040*/ 	.word	0x00000520


	//   ....[4]....
        /*0044*/ 	.word	0x00000530


	//   ....[5]....
        /*0048*/ 	.word	0x00000550


	//   ....[6]....
        /*004c*/ 	.word	0x000005b0


	//   ....[7]....
        /*0050*/ 	.word	0x000005d0


	//----- nvinfo : EIATTR_COOP_GROUP_MASK_REGIDS
	.align		4
.L_27:
        /*0054*/ 	.byte	0x04, 0x29
        /*0056*/ 	.short	(.L_29 - .L_28)


	//   ....[0]....
.L_28:
        /*0058*/ 	.word	0xffffffff


	//   ....[1]....
        /*005c*/ 	.word	0xffffffff


	//   ....[2]....
        /*0060*/ 	.word	0xffffffff


	//   ....[3]....
        /*0064*/ 	.word	0xffffffff


	//   ....[4]....
        /*0068*/ 	.word	0xffffffff


	//   ....[5]....
        /*006c*/ 	.word	0xffffffff


	//----- nvinfo : EIATTR_COOP_GROUP_INSTR_OFFSETS
	.align		4
.L_29:
        /*0070*/ 	.byte	0x04, 0x28
        /*0072*/ 	.short	(.L_31 - .L_30)


	//   ....[0]....
.L_30:
        /*0074*/ 	.word	0x00000050


	//   ....[1]....
        /*0078*/ 	.word	0x00000080


	//   ....[2]....
        /*007c*/ 	.word	0x00000180


	//   ....[3]....
        /*0080*/ 	.word	0x00000390


	//   ....[4]....
        /*0084*/ 	.word	0x000003d0


	//   ....[5]....
        /*0088*/ 	.word	0x00000410


	//----- nvinfo : EIATTR_REG_RECONFIG
	.align		4
.L_31:
        /*008c*/ 	.byte	0x01, 0x54
	.zero		2


	//----- nvinfo : EIATTR_SYSCALL_OFFSETS
	.align		4
        /*0090*/ 	.byte	0x04, 0x46
        /*0092*/ 	.short	(.L_33 - .L_32)


	//   ....[0]....
.L_32:
        /*0094*/ 	.word	0x00001770


	//----- nvinfo : EIATTR_MBARRIER_INSTR_OFFSETS
	.align		4
.L_33:
        /*0098*/ 	.byte	0x04, 0x39
        /*009a*/ 	.short	(.L_35 - .L_34)


	//   ....[0]....
.L_34:
        /*009c*/ 	.word	0x00000300
        /*00a0*/ 	.word	0x000000ff
        /*00a4*/ 	.word	0x00000000
        /*00a8*/ 	.short	0x0100
        /*00aa*/ 	.byte	0x09
	.zero		1


	//   ....[1]....
        /*00ac*/ 	.word	0x00000310
        /*00b0*/ 	.word	0x000000ff
        /*00b4*/ 	.word	0x00000020
        /*00b8*/ 	.short	0x0100
        /*00ba*/ 	.byte	0x09
	.zero		1


	//   ....[2]....
        /*00bc*/ 	.word	0x00000320
        /*00c0*/ 	.word	0x000000ff
        /*00c4*/ 	.word	0x00000008
        /*00c8*/ 	.short	0x0100
        /*00ca*/ 	.byte	0x09
	.zero		1


	//   ....[3]....
        /*00cc*/ 	.word	0x00000330
        /*00d0*/ 	.word	0x000000ff
        /*00d4*/ 	.word	0x00000028
        /*00d8*/ 	.short	0x0100
        /*00da*/ 	.byte	0x09
	.zero		1


	//   ....[4]....
        /*00dc*/ 	.word	0x00000340
        /*00e0*/ 	.word	0x000000ff
        /*00e4*/ 	.word	0x00000010
        /*00e8*/ 	.short	0x0100
        /*00ea*/ 	.byte	0x09
	.zero		1


	//   ....[5]....
        /*00ec*/ 	.word	0x00000350
        /*00f0*/ 	.word	0x000000ff
        /*00f4*/ 	.word	0x00000030
        /*00f8*/ 	.short	0x0100
        /*00fa*/ 	.byte	0x09
	.zero		1


	//   ....[6]....
        /*00fc*/ 	.word	0x00000360
        /*0100*/ 	.word	0x000000ff
        /*0104*/ 	.word	0x00000018
        /*0108*/ 	.short	0x0100
        /*010a*/ 	.byte	0x09
	.zero		1


	//   ....[7]....
        /*010c*/ 	.word	0x00000370
        /*0110*/ 	.word	0x000000ff
        /*0114*/ 	.word	0x00000038
        /*0118*/ 	.short	0x0100
        /*011a*/ 	.byte	0x09
	.zero		1


	//   ....[8]....
        /*011c*/ 	.word	0x000005f0
        /*0120*/ 	.word	0x000000ff
        /*0124*/ 	.word	0x00000070
        /*0128*/ 	.short	0x0100
        /*012a*/ 	.byte	0x09
	.zero		1


	//   ....[9]....
        /*012c*/ 	.word	0x00000600
        /*0130*/ 	.word	0x000000ff
        /*0134*/ 	.word	0x00000078
        /*0138*/ 	.short	0x0100
        /*013a*/ 	.byte	0x09
	.zero		1


	//   ....[10]....
        /*013c*/ 	.word	0x00000640
        /*0140*/ 	.word	0x000000ff
        /*0144*/ 	.word	0x00000050
        /*0148*/ 	.short	0x0100
        /*014a*/ 	.byte	0x0a
	.zero		1


	//   ....[11]....
        /*014c*/ 	.word	0x00000660
        /*0150*/ 	.word	0x000000ff
        /*0154*/ 	.word	0x00000058
        /*0158*/ 	.short	0x0100
        /*015a*/ 	.byte	0x0a
	.zero		1


	//   ....[12]....
        /*015c*/ 	.word	0x00000670
        /*0160*/ 	.word	0x000000ff
        /*0164*/ 	.word	0x00000060
        /*0168*/ 	.short	0x0100
        /*016a*/ 	.byte	0x0a
	.zero		1


	//   ....[13]....
        /*016c*/ 	.word	0x00000680
        /*0170*/ 	.word	0x000000ff
        /*0174*/ 	.word	0x00000068
        /*0178*/ 	.short	0x0100
        /*017a*/ 	.byte	0x0a
	.zero		1


	//   ....[14]....
        /*017c*/ 	.word	0x00001630
        /*0180*/ 	.word	0x0000005f
        /*0184*/ 	.word	0xfffffff8
        /*0188*/ 	.short	0x010a
        /*018a*/ 	.byte	0x3f
	.zero		1


	//   ....[15]....
        /*018c*/ 	.word	0x00001800
        /*0190*/ 	.word	0x00000003
        /*0194*/ 	.word	0x00000000
        /*0198*/ 	.short	0x010a
        /*019a*/ 	.byte	0x3f
	.zero		1


	//   ....[16]....
        /*019c*/ 	.word	0x00001860
        /*01a0*/ 	.word	0x00000003
        /*01a4*/ 	.word	0x00000000
        /*01a8*/ 	.short	0x010a
        /*01aa*/ 	.byte	0x3f
	.zero		1


	//   ....[17]....
        /*01ac*/ 	.word	0x00001d80
        /*01b0*/ 	.word	0x000000ff
        /*01b4*/ 	.word	0x00000000
        /*01b8*/ 	.short	0x010a
        /*01ba*/ 	.byte	0x04
	.zero		1


	//   ....[18]....
        /*01bc*/ 	.word	0x00001dc0
        /*01c0*/ 	.word	0x000000ff
        /*01c4*/ 	.word	0x00000000
        /*01c8*/ 	.short	0x010a
        /*01ca*/ 	.byte	0x04
	.zero		1


	//   ....[19]....
        /*01cc*/ 	.word	0x000021f0
        /*01d0*/ 	.word	0x000000ff
        /*01d4*/ 	.word	0x00000000
        /*01d8*/ 	.short	0x0101
        /*01da*/ 	.byte	0x04
	.zero		1


	//   ....[20]....
        /*01dc*/ 	.word	0x000022e0
        /*01e0*/ 	.word	0x00000063
        /*01e4*/ 	.word	0x00000000
        /*01e8*/ 	.short	0x0101
        /*01ea*/ 	.byte	0x32
	.zero		1


	//   ....[21]....
        /*01ec*/ 	.word	0x000023a0
        /*01f0*/ 	.word	0x000000ff
        /*01f4*/ 	.word	0x00000000
        /*01f8*/ 	.short	0x0101
        /*01fa*/ 	.byte	0x04
	.zero		1


	//   ....[22]....
        /*01fc*/ 	.word	0x000023f0
        /*0200*/ 	.word	0x0000005f
        /*0204*/ 	.word	0x00000008
        /*0208*/ 	.short	0x010a
        /*020a*/ 	.byte	0x3f
	.zero		1


	//   ....[23]....
        /*020c*/ 	.word	0x000064f0
        /*0210*/ 	.word	0x00000060
        /*0214*/ 	.word	0x00000000
        /*0218*/ 	.short	0x0101
        /*021a*/ 	.byte	0x32
	.zero		1


	//   ....[24]....
        /*021c*/ 	.word	0x00006f20
        /*0220*/ 	.word	0x00000007
        /*0224*/ 	.word	0x00000020
        /*0228*/ 	.short	0x010a
        /*022a*/ 	.byte	0x3f
	.zero		1


	//   ....[25]....
        /*022c*/ 	.word	0x00007370
        /*0230*/ 	.word	0x00000003
        /*0234*/ 	.word	0x00000078
        /*0238*/ 	.short	0x0101
        /*023a*/ 	.byte	0x3f
	.zero		1


	//   ....[26]....
        /*023c*/ 	.word	0x00007ae0
        /*0240*/ 	.word	0x00000007
        /*0244*/ 	.word	0x00000000
        /*0248*/ 	.short	0x010a
        /*024a*/ 	.byte	0x3f
	.zero		1


	//   ....[27]....
        /*024c*/ 	.word	0x00007b60
        /*0250*/ 	.word	0x00000009
        /*0254*/ 	.word	0x00000000
        /*0258*/ 	.short	0x010a
        /*025a*/ 	.byte	0x3f
	.zero		1


	//   ....[28]....
        /*025c*/ 	.word	0x00007bf0
        /*0260*/ 	.word	0x00000006
        /*0264*/ 	.word	0x00000000
        /*0268*/ 	.short	0x010a
        /*026a*/ 	.byte	0x3f
	.zero		1


	//   ....[29]....
        /*026c*/ 	.word	0x00007c80
        /*0270*/ 	.word	0x00000003
        /*0274*/ 	.word	0x00000000
        /*0278*/ 	.short	0x010a
        /*027a*/ 	.byte	0x3f
	.zero		1


	//   ....[30]....
        /*027c*/ 	.word	0x00007ce0
        /*0280*/ 	.word	0x0000005f
        /*0284*/ 	.word	0xfffffff8
        /*0288*/ 	.short	0x010a
        /*028a*/ 	.byte	0x3f
	.zero		1


	//   ....[31]....
        /*028c*/ 	.word	0x00007d30
        /*0290*/ 	.word	0x00000003
        /*0294*/ 	.word	0x00000000
        /*0298*/ 	.short	0x010a
        /*029a*/ 	.byte	0x3f
	.zero		1


	//   ....[32]....
        /*029c*/ 	.word	0x00007d90
        /*02a0*/ 	.word	0x00000004
        /*02a4*/ 	.word	0x00000000
        /*02a8*/ 	.short	0x010a
        /*02aa*/ 	.byte	0x3f
	.zero		1


	//   ....[33]....
        /*02ac*/ 	.word	0x00007de0
        /*02b0*/ 	.word	0x0000005f
        /*02b4*/ 	.word	0x00000008
        /*02b8*/ 	.short	0x010a
        /*02ba*/ 	.byte	0x3f
	.zero		1


	//   ....[34]....
        /*02bc*/ 	.word	0x00007eb0
        /*02c0*/ 	.word	0x00000007
        /*02c4*/ 	.word	0x00000020
        /*02c8*/ 	.short	0x010a
        /*02ca*/ 	.byte	0x3f
	.zero		1


	//   ....[35]....
        /*02cc*/ 	.word	0x00007f80
        /*02d0*/ 	.word	0x00000007
        /*02d4*/ 	.word	0x00000000
        /*02d8*/ 	.short	0x010a
        /*02da*/ 	.byte	0x3f
	.zero		1


	//   ....[36]....
        /*02dc*/ 	.word	0x00007fd0
        /*02e0*/ 	.word	0x00000009
        /*02e4*/ 	.word	0x00000000
        /*02e8*/ 	.short	0x010a
        /*02ea*/ 	.byte	0x3f
	.zero		1


	//   ....[37]....
        /*02ec*/ 	.word	0x00008020
        /*02f0*/ 	.word	0x00000006
        /*02f4*/ 	.word	0x00000000
        /*02f8*/ 	.short	0x010a
        /*02fa*/ 	.byte	0x3f
	.zero		1


	//----- nvinfo : EIATTR_NUM_MBARRIERS
	.align		4
.L_35:
        /*02fc*/ 	.byte	0x03, 0x38
        /*02fe*/ 	.short	0x000e


	//----- nvinfo : EIATTR_EXIT_INSTR_OFFSETS
	.align		4
        /*0300*/ 	.byte	0x04, 0x1c
        /*0302*/ 	.short	(.L_37 - .L_36)


	//   ....[0]....
.L_36:
        /*0304*/ 	.word	0x00001240


	//   ....[1]....
        /*0308*/ 	.word	0x000012a0


	//   ....[2]....
        /*030c*/ 	.word	0x00006c30


	//   ....[3]....
        /*0310*/ 	.word	0x00006c60


	//   ....[4]....
        /*0314*/ 	.word	0x00007cd0


	//----- nvinfo : EIATTR_MAX_THREADS
	.align		4
.L_37:
        /*0318*/ 	.byte	0x04, 0x05
        /*031a*/ 	.short	(.L_39 - .L_38)
.L_38:
        /*031c*/ 	.word	0x00000180
        /*0320*/ 	.word	0x00000001
        /*0324*/ 	.word	0x00000001


	//----- nvinfo : EIATTR_CRS_STACK_SIZE
	.align		4
.L_39:
        /*0328*/ 	.byte	0x04, 0x1e
        /*032a*/ 	.short	(.L_41 - .L_40)
.L_40:
        /*032c*/ 	.word	0x00000000


	//----- nvinfo : EIATTR_CBANK_PARAM_SIZE
	.align		4
.L_41:
        /*0330*/ 	.byte	0x03, 0x19
        /*0332*/ 	.short	0x0470


	//----- nvinfo : EIATTR_PARAM_CBANK
	.align		4
        /*0334*/ 	.byte	0x04, 0x0a
        /*0336*/ 	.short	(.L_43 - .L_42)
	.align		4
.L_42:
        /*0338*/ 	.word	index@(.nv.constant0._ZN7cutlass13device_kernelINS_4gemm6kernel13GemmUniversalIN4cute5tupleIJiiiiEEENS1_10collective13CollectiveMmaINS1_34MainloopSm90TmaGmmaWarpSpecializedILi4ENS5_IJNS4_1CILi1EEESB_SB_EEENS1_32KernelTmaWarpSpecializedPingpongEEENS5_IJNSA_ILi64EEENSA_ILi128EEESG_EEENS_6half_tENS5_IJlSB_lEEESI_NS5_IJSB_llEEENS4_8TiledMMAINS4_8MMA_AtomIJNS4_4SM904GMMA26MMA_64x128x16_F32F16F16_SSILNSO_5MajorE0ELSQ_1ELNSO_7ScaleInE1ELSR_1EEEEEENS4_6LayoutISC_NS5_IJNSA_ILi0EEESV_SV_EEEEENS5_IJNS4_10UnderscoreESY_SY_EEEEENS4_13SM90_TMA_LOADENS4_14ComposedLayoutINS4_7SwizzleILi3ELi4ELi3EEENS4_18smem_ptr_flag_bitsILi16EEENSU_INS5_IJNSA_ILi8EEESF_EEENS5_IJSF_SB_EEEEEEEvNS4_8identityES11_NS12_IS14_S16_NSU_INS5_IJSF_S17_EEENS5_IJSB_SF_EEEEEEEvS1C_EENS_8epilogue10collective6detail29Sm90TmaWarpSpecializedAdapterINS1J_15DefaultEpilogueISI_SJ_SJ_NS1I_6thread17LinearCombinationISI_Li1EffLNS1N_9ScaleType4KindE0ELNS_15FloatRoundStyleE2ESI_EENS1_15EpilogueDefaultEEEEEvvEEEEvNT_6ParamsE)
        /*033c*/ 	.short	0x0210
        /*033e*/ 	.short	0x0470


	//----- nvinfo : EIATTR_SW_WAR
	.align		4
.L_43:
        /*0340*/ 	.byte	0x04, 0x36
        /*0342*/ 	.short	(.L_45 - .L_44)
.L_44:
        /*0344*/ 	.word	0x00000008
.L_45:


//--------------------- .nv.callgraph             --------------------------
	.section	.nv.callgraph,"",@"SHT_CUDA_CALLGRAPH"
	.align	4
	.sectionentsize	8
	.align		4
        /*0000*/ 	.word	0x00000000
	.align		4
        /*0004*/ 	.word	0xffffffff
	.align		4
        /*0008*/ 	.word	index@(_ZN7cutlass13device_kernelINS_4gemm6kernel13GemmUniversalIN4cute5tupleIJiiiiEEENS1_10collective13CollectiveMmaINS1_34MainloopSm90TmaGmmaWarpSpecializedILi4ENS5_IJNS4_1CILi1EEESB_SB_EEENS1_32KernelTmaWarpSpecializedPingpongEEENS5_IJNSA_ILi64EEENSA_ILi128EEESG_EEENS_6half_tENS5_IJlSB_lEEESI_NS5_IJSB_llEEENS4_8TiledMMAINS4_8MMA_AtomIJNS4_4SM904GMMA26MMA_64x128x16_F32F16F16_SSILNSO_5MajorE0ELSQ_1ELNSO_7ScaleInE1ELSR_1EEEEEENS4_6LayoutISC_NS5_IJNSA_ILi0EEESV_SV_EEEEENS5_IJNS4_10UnderscoreESY_SY_EEEEENS4_13SM90_TMA_LOADENS4_14ComposedLayoutINS4_7SwizzleILi3ELi4ELi3EEENS4_18smem_ptr_flag_bitsILi16EEENSU_INS5_IJNSA_ILi8EEESF_EEENS5_IJSF_SB_EEEEEEEvNS4_8identityES11_NS12_IS14_S16_NSU_INS5_IJSF_S17_EEENS5_IJSB_SF_EEEEEEEvS1C_EENS_8epilogue10collective6detail29Sm90TmaWarpSpecializedAdapterINS1J_15DefaultEpilogueISI_SJ_SJ_NS1I_6thread17LinearCombinationISI_Li1EffLNS1N_9ScaleType4KindE0ELNS_15FloatRoundStyleE2ESI_EENS1_15EpilogueDefaultEEEEEvvEEEEvNT_6ParamsE)
	.align		4
        /*000c*/ 	.word	index@(__assertfail)
	.align		4
        /*0010*/ 	.word	0x00000000
	.align		4
        /*0014*/ 	.word	0xfffffffe
	.align		4
        /*0018*/ 	.word	0x00000000
	.align		4
        /*001c*/ 	.word	0xfffffffd
	.align		4
        /*0020*/ 	.word	0x00000000
	.align		4
        /*0024*/ 	.word	0xfffffffc


//--------------------- .nv.constant4             --------------------------
	.section	.nv.constant4,"a",@progbits
	.align	8
	.align		8
.nv.constant4:
        /*0000*/ 	.dword	__assertfail
	.align		8
        /*0008*/ 	.dword	__unnamed_1
	.align		8
        /*0010*/ 	.dword	_ZN40_INTERNAL_f1c0703e_4_k_cu_418ec0dd_170954cuda3std3__45__cpo5beginE
	.align		8
        /*0018*/ 	.dword	_ZN40_INTERNAL_f1c0703e_4_k_cu_418ec0dd_170954cuda3std3__45__cpo3endE
	.align		8
        /*0020*/ 	.dword	_ZN40_INTERNAL_f1c0703e_4_k_cu_418ec0dd_170954cuda3std3__45__cpo6cbeginE
	.align		8
        /*0028*/ 	.dword	_ZN40_INTERNAL_f1c0703e_4_k_cu_418ec0dd_170954cuda3std3__45__cpo4cendE
	.align		8
        /*0030*/ 	.dword	_ZN40_INTERNAL_f1c0703e_4_k_cu_418ec0dd_170954cuda3std3__442_GLOBAL__N__f1c0703e_4_k_cu_418ec0dd_170956ignoreE
	.align		8
        /*0038*/ 	.dword	_ZN40_INTERNAL_f1c0703e_4_k_cu_418ec0dd_170954cuda3std3__419piecewise_constructE
	.align		8
        /*0040*/ 	.dword	_ZN40_INTERNAL_f1c0703e_4_k_cu_418ec0dd_170954cuda3std3__48in_placeE
	.align		8
        /*0048*/ 	.dword	_ZN40_INTERNAL_f1c0703e_4_k_cu_418ec0dd_170954cuda3std6ranges3__45__cpo4swapE
	.align		8
        /*0050*/ 	.dword	_ZN40_INTERNAL_f1c0703e_4_k_cu_418ec0dd_170954cuda3std6ranges3__45__cpo9iter_moveE
	.align		8
        /*0058*/ 	.dword	_ZN40_INTERNAL_f1c0703e_4_k_cu_418ec0dd_170954cute7productE
	.align		8
        /*0060*/ 	.dword	_ZN40_INTERNAL_f1c0703e_4_k_cu_418ec0dd_170954cute1_E
	.align		8
        /*0068*/ 	.dword	$str$22
	.align		8
        /*0070*/ 	.dword	$str$23


//--------------------- .text._ZN7cutlass13device_kernelINS_4gemm6kernel13GemmUniversalIN4cute5tupleIJiiiiEEENS1_10collective13CollectiveMmaINS1_34MainloopSm90TmaGmmaWarpSpecializedILi4ENS5_IJNS4_1CILi1EEESB_SB_EEENS1_32KernelTmaWarpSpecializedPingpongEEENS5_IJNSA_ILi64EEENSA_ILi128EEESG_EEENS_6half_tENS5_IJlSB_lEEESI_NS5_IJSB_llEEENS4_8TiledMMAINS4_8MMA_AtomIJNS4_4SM904GMMA26MMA_64x128x16_F32F16F16_SSILNSO_5MajorE0ELSQ_1ELNSO_7ScaleInE1ELSR_1EEEEEENS4_6LayoutISC_NS5_IJNSA_ILi0EEESV_SV_EEEEENS5_IJNS4_10UnderscoreESY_SY_EEEEENS4_13SM90_TMA_LOADENS4_14ComposedLayoutINS4_7SwizzleILi3ELi4ELi3EEENS4_18smem_ptr_flag_bitsILi16EEENSU_INS5_IJNSA_ILi8EEESF_EEENS5_IJSF_SB_EEEEEEEvNS4_8identityES11_NS12_IS14_S16_NSU_INS5_IJSF_S17_EEENS5_IJSB_SF_EEEEEEEvS1C_EENS_8epilogue10collective6detail29Sm90TmaWarpSpecializedAdapterINS1J_15DefaultEpilogueISI_SJ_SJ_NS1I_6thread17LinearCombinationISI_Li1EffLNS1N_9ScaleType4KindE0ELNS_15FloatRoundStyleE2ESI_EENS1_15EpilogueDefaultEEEEEvvEEEEvNT_6ParamsE --------------------------
	.section	.text._ZN7cutlass13device_kernelINS_4gemm6kernel13GemmUniversalIN4cute5tupleIJiiiiEEENS1_10collective13CollectiveMmaINS1_34MainloopSm90TmaGmmaWarpSpecializedILi4ENS5_IJNS4_1CILi1EEESB_SB_EEENS1_32KernelTmaWarpSpecializedPingpongEEENS5_IJNSA_ILi64EEENSA_ILi128EEESG_EEENS_6half_tENS5_IJlSB_lEEESI_NS5_IJSB_llEEENS4_8TiledMMAINS4_8MMA_AtomIJNS4_4SM904GMMA26MMA_64x128x16_F32F16F16_SSILNSO_5MajorE0ELSQ_1ELNSO_7ScaleInE1ELSR_1EEEEEENS4_6LayoutISC_NS5_IJNSA_ILi0EEESV_SV_EEEEENS5_IJNS4_10UnderscoreESY_SY_EEEEENS4_13SM90_TMA_LOADENS4_14ComposedLayoutINS4_7SwizzleILi3ELi4ELi3EEENS4_18smem_ptr_flag_bitsILi16EEENSU_INS5_IJNSA_ILi8EEESF_EEENS5_IJSF_SB_EEEEEEEvNS4_8identityES11_NS12_IS14_S16_NSU_INS5_IJSF_S17_EEENS5_IJSB_SF_EEEEEEEvS1C_EENS_8epilogue10collective6detail29Sm90TmaWarpSpecializedAdapterINS1J_15DefaultEpilogueISI_SJ_SJ_NS1I_6thread17LinearCombinationISI_Li1EffLNS1N_9ScaleType4KindE0ELNS_15FloatRoundStyleE2ESI_EENS1_15EpilogueDefaultEEEEEvvEEEEvNT_6ParamsE,"ax",@progbits
	.align	128
.text._ZN7cutlass13device_kernelINS_4gemm6kernel13GemmUniversalIN4cute5tupleIJiiiiEEENS1_10collective13CollectiveMmaINS1_34MainloopSm90TmaGmmaWarpSpecializedILi4ENS5_IJNS4_1CILi1EEESB_SB_EEENS1_32KernelTmaWarpSpecializedPingpongEEENS5_IJNSA_ILi64EEENSA_ILi128EEESG_EEENS_6half_tENS5_IJlSB_lEEESI_NS5_IJSB_llEEENS4_8TiledMMAINS4_8MMA_AtomIJNS4_4SM904GMMA26MMA_64x128x16_F32F16F16_SSILNSO_5MajorE0ELSQ_1ELNSO_7ScaleInE1ELSR_1EEEEEENS4_6LayoutISC_NS5_IJNSA_ILi0EEESV_SV_EEEEENS5_IJNS4_10UnderscoreESY_SY_EEEEENS4_13SM90_TMA_LOADENS4_14ComposedLayoutINS4_7SwizzleILi3ELi4ELi3EEENS4_18smem_ptr_flag_bitsILi16EEENSU_INS5_IJNSA_ILi8EEESF_EEENS5_IJSF_SB_EEEEEEEvNS4_8identityES11_NS12_IS14_S16_NSU_INS5_IJSF_S17_EEENS5_IJSB_SF_EEEEEEEvS1C_EENS_8epilogue10collective6detail29Sm90TmaWarpSpecializedAdapterINS1J_15DefaultEpilogueISI_SJ_SJ_NS1I_6thread17LinearCombinationISI_Li1EffLNS1N_9ScaleType4KindE0ELNS_15FloatRoundStyleE2ESI_EENS1_15EpilogueDefaultEEEEEvvEEEEvNT_6ParamsE:
        .type           _ZN7cutlass13device_kernelINS_4gemm6kernel13GemmUniversalIN4cute5tupleIJiiiiEEENS1_10collective13CollectiveMmaINS1_34MainloopSm90TmaGmmaWarpSpecializedILi4ENS5_IJNS4_1CILi1EEESB_SB_EEENS1_32KernelTmaWarpSpecializedPingpongEEENS5_IJNSA_ILi64EEENSA_ILi128EEESG_EEENS_6half_tENS5_IJlSB_lEEESI_NS5_IJSB_llEEENS4_8TiledMMAINS4_8MMA_AtomIJNS4_4SM904GMMA26MMA_64x128x16_F32F16F16_SSILNSO_5MajorE0ELSQ_1ELNSO_7ScaleInE1ELSR_1EEEEEENS4_6LayoutISC_NS5_IJNSA_ILi0EEESV_SV_EEEEENS5_IJNS4_10UnderscoreESY_SY_EEEEENS4_13SM90_TMA_LOADENS4_14ComposedLayoutINS4_7SwizzleILi3ELi4ELi3EEENS4_18smem_ptr_flag_bitsILi16EEENSU_INS5_IJNSA_ILi8EEESF_EEENS5_IJSF_SB_EEEEEEEvNS4_8identityES11_NS12_IS14_S16_NSU_INS5_IJSF_S17_EEENS5_IJSB_SF_EEEEEEEvS1C_EENS_8epilogue10collective6detail29Sm90TmaWarpSpecializedAdapterINS1J_15DefaultEpilogueISI_SJ_SJ_NS1I_6thread17LinearCombinationISI_Li1EffLNS1N_9ScaleType4KindE0ELNS_15FloatRoundStyleE2ESI_EENS1_15EpilogueDefaultEEEEEvvEEEEvNT_6ParamsE,@function
        .size           _ZN7cutlass13device_kernelINS_4gemm6kernel13GemmUniversalIN4cute5tupleIJiiiiEEENS1_10collective13CollectiveMmaINS1_34MainloopSm90TmaGmmaWarpSpecializedILi4ENS5_IJNS4_1CILi1EEESB_SB_EEENS1_32KernelTmaWarpSpecializedPingpongEEENS5_IJNSA_ILi64EEENSA_ILi128EEESG_EEENS_6half_tENS5_IJlSB_lEEESI_NS5_IJSB_llEEENS4_8TiledMMAINS4_8MMA_AtomIJNS4_4SM904GMMA26MMA_64x128x16_F32F16F16_SSILNSO_5MajorE0ELSQ_1ELNSO_7ScaleInE1ELSR_1EEEEEENS4_6LayoutISC_NS5_IJNSA_ILi0EEESV_SV_EEEEENS5_IJNS4_10UnderscoreESY_SY_EEEEENS4_13SM90_TMA_LOADENS4_14ComposedLayoutINS4_7SwizzleILi3ELi4ELi3EEENS4_18smem_ptr_flag_bitsILi16EEENSU_INS5_IJNSA_ILi8EEESF_EEENS5_IJSF_SB_EEEEEEEvNS4_8identityES11_NS12_IS14_S16_NSU_INS5_IJSF_S17_EEENS5_IJSB_SF_EEEEEEEvS1C_EENS_8epilogue10collective6detail29Sm90TmaWarpSpecializedAdapterINS1J_15DefaultEpilogueISI_SJ_SJ_NS1I_6thread17LinearCombinationISI_Li1EffLNS1N_9ScaleType4KindE0ELNS_15FloatRoundStyleE2ESI_EENS1_15EpilogueDefaultEEEEEvvEEEEvNT_6ParamsE,(.L_x_196 - _ZN7cutlass13device_kernelINS_4gemm6kernel13GemmUniversalIN4cute5tupleIJiiiiEEENS1_10collective13CollectiveMmaINS1_34MainloopSm90TmaGmmaWarpSpecializedILi4ENS5_IJNS4_1CILi1EEESB_SB_EEENS1_32KernelTmaWarpSpecializedPingpongEEENS5_IJNSA_ILi64EEENSA_ILi128EEESG_EEENS_6half_tENS5_IJlSB_lEEESI_NS5_IJSB_llEEENS4_8TiledMMAINS4_8MMA_AtomIJNS4_4SM904GMMA26MMA_64x128x16_F32F16F16_SSILNSO_5MajorE0ELSQ_1ELNSO_7ScaleInE1ELSR_1EEEEEENS4_6LayoutISC_NS5_IJNSA_ILi0EEESV_SV_EEEEENS5_IJNS4_10UnderscoreESY_SY_EEEEENS4_13SM90_TMA_LOADENS4_14ComposedLayoutINS4_7SwizzleILi3ELi4ELi3EEENS4_18smem_ptr_flag_bitsILi16EEENSU_INS5_IJNSA_ILi8EEESF_EEENS5_IJSF_SB_EEEEEEEvNS4_8identityES11_NS12_IS14_S16_NSU_INS5_IJSF_S17_EEENS5_IJSB_SF_EEEEEEEvS1C_EENS_8epilogue10collective6detail29Sm90TmaWarpSpecializedAdapterINS1J_15DefaultEpilogueISI_SJ_SJ_NS1I_6thread17LinearCombinationISI_Li1EffLNS1N_9ScaleType4KindE0ELNS_15FloatRoundStyleE2ESI_EENS1_15EpilogueDefaultEEEEEvvEEEEvNT_6ParamsE)
        .other          _ZN7cutlass13device_kernelINS_4gemm6kernel13GemmUniversalIN4cute5tupleIJiiiiEEENS1_10collective13CollectiveMmaINS1_34MainloopSm90TmaGmmaWarpSpecializedILi4ENS5_IJNS4_1CILi1EEESB_SB_EEENS1_32KernelTmaWarpSpecializedPingpongEEENS5_IJNSA_ILi64EEENSA_ILi128EEESG_EEENS_6half_tENS5_IJlSB_lEEESI_NS5_IJSB_llEEENS4_8TiledMMAINS4_8MMA_AtomIJNS4_4SM904GMMA26MMA_64x128x16_F32F16F16_SSILNSO_5MajorE0ELSQ_1ELNSO_7ScaleInE1ELSR_1EEEEEENS4_6LayoutISC_NS5_IJNSA_ILi0EEESV_SV_EEEEENS5_IJNS4_10UnderscoreESY_SY_EEEEENS4_13SM90_TMA_LOADENS4_14ComposedLayoutINS4_7SwizzleILi3ELi4ELi3EEENS4_18smem_ptr_flag_bitsILi16EEENSU_INS5_IJNSA_ILi8EEESF_EEENS5_IJSF_SB_EEEEEEEvNS4_8identityES11_NS12_IS14_S16_NSU_INS5_IJSF_S17_EEENS5_IJSB_SF_EEEEEEEvS1C_EENS_8epilogue10collective6detail29Sm90TmaWarpSpecializedAdapterINS1J_15DefaultEpilogueISI_SJ_SJ_NS1I_6thread17LinearCombinationISI_Li1EffLNS1N_9ScaleType4KindE0ELNS_15FloatRoundStyleE2ESI_EENS1_15EpilogueDefaultEEEEEvvEEEEvNT_6ParamsE,@"STO_CUDA_ENTRY STV_DEFAULT"
_ZN7cutlass13device_kernelINS_4gemm6kernel13GemmUniversalIN4cute5tupleIJiiiiEEENS1_10collective13CollectiveMmaINS1_34MainloopSm90TmaGmmaWarpSpecializedILi4ENS5_IJNS4_1CILi1EEESB_SB_EEENS1_32KernelTmaWarpSpecializedPingpongEEENS5_IJNSA_ILi64EEENSA_ILi128EEESG_EEENS_6half_tENS5_IJlSB_lEEESI_NS5_IJSB_llEEENS4_8TiledMMAINS4_8MMA_AtomIJNS4_4SM904GMMA26MMA_64x128x16_F32F16F16_SSILNSO_5MajorE0ELSQ_1ELNSO_7ScaleInE1ELSR_1EEEEEENS4_6LayoutISC_NS5_IJNSA_ILi0EEESV_SV_EEEEENS5_IJNS4_10UnderscoreESY_SY_EEEEENS4_13SM90_TMA_LOADENS4_14ComposedLayoutINS4_7SwizzleILi3ELi4ELi3EEENS4_18smem_ptr_flag_bitsILi16EEENSU_INS5_IJNSA_ILi8EEESF_EEENS5_IJSF_SB_EEEEEEEvNS4_8identityES11_NS12_IS14_S16_NSU_INS5_IJSF_S17_EEENS5_IJSB_SF_EEEEEEEvS1C_EENS_8epilogue10collective6detail29Sm90TmaWarpSpecializedAdapterINS1J_15DefaultEpilogueISI_SJ_SJ_NS1I_6thread17LinearCombinationISI_Li1EffLNS1N_9ScaleType4KindE0ELNS_15FloatRoundStyleE2ESI_EENS1_15EpilogueDefaultEEEEEvvEEEEvNT_6ParamsE:
[----:B------:R-:W0:Y:S01]  /*0000*/  LDC R1, c[0x0][0x28] ;  /* 0x00000a00ff017b82 */ /* 0x000e220000000800 */
[----:B------:R-:W1:Y:S01]  /*0010*/  S2R R4, SR_TID.X ;  /* 0x0000000000047919 */ /* 0x000e620000002100 */
[----:B------:R-:W-:Y:S01]  /*0020*/  ELECT P0, URZ, PT ;  /* 0x00000000003f782f */ /* 0x000fe20003800000 */
[----:B------:R-:W-:Y:S01]  /*0030*/  BSSY B0, `(.L_x_0) ;  /* 0x0000014000007945 */ /* 0x000fe20003800000 */
[----:B-1----:R-:W-:-:S05]  /*0040*/  SHF.R.U32.HI R0, RZ, 0x5, R4 ;  /* 0x00000005ff007819 */ /* 0x002fca0000011604 */
[----:B------:R-:W1:Y:S02]  /*0050*/  SHFL.IDX PT, R2, R0, RZ, 0x1f ;  /* 0x00001fff00027589 */ /* 0x000e6400000e0000 */
[----:B-1----:R-:W-:Y:S02]  /*0060*/  R2UR UR8, R2 ;  /* 0x00000000020872ca */ /* 0x002fe400000e0000 */
[----:B------:R-:W-:-:S05]  /*0070*/  SHF.R.U32.HI R2, RZ, 0x7, R4 ;  /* 0x00000007ff027819 */ /* 0x000fca0000011604 */
[----:B------:R1:W2:Y:S06]  /*0080*/  SHFL.IDX PT, R3, R2, RZ, 0x1f ;  /* 0x00001fff02037589 */ /* 0x0002ac00000e0000 */
[----:B------:R-:W-:Y:S02]  /*0090*/  USHF.R.S32.HI UR4, URZ, 0x1f, UR8 ;  /* 0x0000001f3f047899 */ /* 0x000fe40008011408 */
[----:B------:R-:W-:Y:S02]  /*00a0*/  ISETP.NE.OR P0, PT, RZ, UR8, !P0 ;  /* 0x00000008ff007c0c */ /* 0x000fe4000c705670 */
[----:B------:R-:W-:-:S04]  /*00b0*/  ULEA.HI UR4, UR4, UR8, URZ, 0x2 ;  /* 0x0000000804047291 */ /* 0x000fc8000f8f103f */
[----:B------:R-:W-:-:S04]  /*00c0*/  ULOP3.LUT UR4, UR4, 0xfffffffc, URZ, 0xc0, !UPT ;  /* 0xfffffffc04047892 */ /* 0x000fc8000f8ec03f */
[----:B------:R-:W-:-:S03]  /*00d0*/  UIADD3 UR8, UR8, -UR4, URZ ;  /* 0x8000000408087290 */ /* 0x000fc6000fffe03f */
[----:B01----:R-:W-:Y:S09]  /*00e0*/  @P0 BRA `(.L_x_1) ;  /* 0x0000000000200947 */ /* 0x003ff20003800000 */
[----:B------:R-:W-:Y:S02]  /*00f0*/  ULDC.64 UR4, c[0x0][0x198] ;  /* 0x0000660000047ab9 */ /* 0x000fe40000000a00 */
[----:B------:R-:W-:Y:S02]  /*0100*/  UIADD3 UR6, UP0, UR4, 0xf0, URZ ;  /* 0x000000f004067890 */ /* 0x000fe4000ff1e03f */
[----:B------:R-:W-:Y:S02]  /*0110*/  UIADD3 UR4, UP1, UR4, 0x1f0, URZ ;  /* 0x000001f004047890 */ /* 0x000fe4000ff3e03f */
[----:B------:R-:W-:Y:S02]  /*0120*/  UIADD3.X UR7, URZ, UR5, URZ, UP0, !UPT ;  /* 0x000000053f077290 */ /* 0x000fe400087fe43f */
[----:B------:R-:W-:-:S07]  /*0130*/  UIADD3.X UR5, URZ, UR5, URZ, UP1, !UPT ;  /* 0x000000053f057290 */ /* 0x000fce0008ffe43f */
[----:B------:R0:W-:Y:S02]  /*0140*/  UTMACCTL.PF [UR6] ;  /* 0x00000000060079b9 */ /* 0x0001e40008040000 */
[----:B------:R0:W-:Y:S02]  /*0150*/  UTMACCTL.PF [UR4] ;  /* 0x00000000040079b9 */ /* 0x0001e40008040000 */
[----:B0-----:R-:W-:Y:S01]  /*0160*/  NOP ;  /* 0x0000000000007918 */ /* 0x001fe20000000000 */
.L_x_1:
[----:B------:R-:W-:Y:S05]  /*0170*/  BSYNC B0 ;  /* 0x0000000000007941 */ /* 0x000fea0003800000 */
.L_x_0:
[----:B------:R-:W0:Y:S01]  /*0180*/  SHFL.IDX PT, R5, R0, RZ, 0x1f ;  /* 0x00001fff00057589 */ /* 0x000e2200000e0000 */
[----:B--2---:R-:W-:Y:S01]  /*0190*/  R2UR UR15, R3 ;  /* 0x00000000030f72ca */ /* 0x004fe200000e0000 */
[----:B------:R-:W-:-:S04]  /*01a0*/  UISETP.NE.AND UP0, UPT, UR8, 0x3, UPT ;  /* 0x000000030800788c */ /* 0x000fc8000bf05270 */
[----:B------:R-:W-:-:S08]  /*01b0*/  UISETP.EQ.OR UP0, UPT, UR8, URZ, !UP0 ;  /* 0x0000003f0800728c */ /* 0x000fd0000c702670 */
[----:B------:R-:W-:Y:S02]  /*01c0*/  UIADD3 UR18, UR15, -0x1, URZ ;  /* 0xffffffff0f127890 */ /* 0x000fe4000fffe03f */
[----:B------:R-:W-:Y:S02]  /*01d0*/  UISETP.EQ.AND UP0, UPT, UR15, URZ, UP0 ;  /* 0x0000003f0f00728c */ /* 0x000fe40008702270 */
[----:B------:R-:W-:Y:S02]  /*01e0*/  UISETP.GE.U32.AND UP1, UPT, UR18, 0x2, UPT ;  /* 0x000000021200788c */ /* 0x000fe4000bf26070 */
[----:B------:R-:W-:Y:S01]  /*01f0*/  USEL UR39, URZ, 0x1, !UP0 ;  /* 0x000000013f277887 */ /* 0x000fe2000c000000 */
[----:B0-----:R-:W-:-:S03]  /*0200*/  ISETP.NE.AND P0, PT, R5, RZ, PT ;  /* 0x000000ff0500720c */ /* 0x001fc60003f05270 */
[----:B------:R-:W-:-:S10]  /*0210*/  USEL UR39, UR39, 0x2, UP1 ;  /* 0x0000000227277887 */ /* 0x000fd40008800000 */
[----:B------:R-:W-:Y:S05]  /*0220*/  @P0 BRA `(.L_x_2) ;  /* 0x0000000000580947 */ /* 0x000fea0003800000 */
[----:B------:R-:W0:Y:S01]  /*0230*/  S2UR UR9, SR_CgaCtaId ;  /* 0x00000000000979c3 */ /* 0x000e220000008800 */
[----:B------:R-:W-:Y:S01]  /*0240*/  UMOV UR4, 0x400 ;  /* 0x0000040000047882 */ /* 0x000fe20000000000 */
[----:B------:R-:W-:Y:S01]  /*0250*/  UMOV UR5, 0x1 ;  /* 0x0000000100057882 */ /* 0x000fe20000000000 */
[----:B------:R-:W-:Y:S01]  /*0260*/  UMOV UR6, 0x80 ;  /* 0x0000008000067882 */ /* 0x000fe20000000000 */
[----:B------:R-:W-:Y:S01]  /*0270*/  ELECT P0, URZ, PT ;  /* 0x00000000003f782f */ /* 0x000fe20003800000 */
[----:B------:R-:W-:-:S04]  /*0280*/  UIADD3 UR6, -UR6, 0x100000, URZ ;  /* 0x0010000006067890 */ /* 0x000fc8000fffe13f */
[----:B------:R-:W-:Y:S02]  /*0290*/  USHF.L.U32 UR7, UR6, 0xb, URZ ;  /* 0x0000000b06077899 */ /* 0x000fe4000800063f */
[----:B------:R-:W-:Y:S02]  /*02a0*/  USHF.L.U32 UR6, UR6, 0x1, URZ ;  /* 0x0000000106067899 */ /* 0x000fe4000800063f */
[----:B0-----:R-:W-:Y:S02]  /*02b0*/  ULEA UR9, UR9, UR4, 0x18 ;  /* 0x0000000409097291 */ /* 0x001fe4000f8ec03f */
[----:B------:R-:W-:-:S04]  /*02c0*/  UIADD3 UR4, -UR5, 0x100000, URZ ;  /* 0x0010000005047890 */ /* 0x000fc8000fffe13f */
[----:B------:R-:W-:Y:S02]  /*02d0*/  USHF.L.U32 UR5, UR4, 0xb, URZ ;  /* 0x0000000b04057899 */ /* 0x000fe4000800063f */
[----:B------:R-:W-:Y:S01]  /*02e0*/  USHF.L.U32 UR4, UR4, 0x1, URZ ;  /* 0x0000000104047899 */ /* 0x000fe2000800063f */
[----:B------:R-:W0:Y:S11]  /*02f0*/  FENCE.VIEW.ASYNC.S ;  /* 0x00000000000073c6 */ /* 0x000e360000000000 */
[----:B0-----:R0:W1:Y:S01]  /*0300*/  SYNCS.EXCH.64 URZ, [UR9], UR4 ;  /* 0x00000004093f75b2 */ /* 0x0010620008000100 */
[----:B------:R0:W2:Y:S01]  /*0310*/  SYNCS.EXCH.64 URZ, [UR9+0x20], UR6 ;  /* 0x00002006093f75b2 */ /* 0x0000a20008000100 */
[----:B------:R0:W3:Y:S01]  /*0320*/  SYNCS.EXCH.64 URZ, [UR9+0x8], UR4 ;  /* 0x00000804093f75b2 */ /* 0x0000e20008000100 */
[----:B------:R0:W4:Y:S01]  /*0330*/  SYNCS.EXCH.64 URZ, [UR9+0x28], UR6 ;  /* 0x00002806093f75b2 */ /* 0x0001220008000100 */
[----:B------:R0:W0:Y:S01]  /*0340*/  SYNCS.EXCH.64 URZ, [UR9+0x10], UR4 ;  /* 0x00001004093f75b2 */ /* 0x0000220008000100 */
[----:B------:R0:W0:Y:S01]  /*0350*/  SYNCS.EXCH.64 URZ, [UR9+0x30], UR6 ;  /* 0x00003006093f75b2 */ /* 0x0000220008000100 */
[----:B------:R0:W0:Y:S01]  /*0360*/  SYNCS.EXCH.64 URZ, [UR9+0x18], UR4 ;  /* 0x00001804093f75b2 */ /* 0x0000220008000100 */
[----:B------:R0:W0:Y:S01]  /*0370*/  SYNCS.EXCH.64 URZ, [UR9+0x38], UR6 ;  /* 0x00003806093f75b2 */ /* 0x0000220008000100 */
[----:B------:R-:W-:Y:S01]  /*0380*/  NOP ;  /* 0x0000000000007918 */ /* 0x000fe20000000000 */
.L_x_2:
[----:B------:R-:W5:Y:S01]  /*0390*/  SHFL.IDX PT, R5, R0, RZ, 0x1f ;  /* 0x00001fff00057589 */ /* 0x000f6200000e0000 */
[----:B------:R-:W-:Y:S01]  /*03a0*/  ELECT P0, URZ, PT ;  /* 0x00000000003f782f */ /* 0x000fe20003800000 */
[----:B------:R-:W-:Y:S01]  /*03b0*/  NOP ;  /* 0x0000000000007918 */ /* 0x000fe20000000000 */
[----:B------:R-:W-:Y:S01]  /*03c0*/  ELECT P1, URZ, PT ;  /* 0x00000000003f782f */ /* 0x000fe20003820000 */
[----:B------:R-:W1:Y:S01]  /*03d0*/  SHFL.IDX PT, R3, R0, RZ, 0x1f ;  /* 0x00001fff00037589 */ /* 0x000e6200000e0000 */
[----:B0-----:R-:W-:Y:S01]  /*03e0*/  UMOV UR4, 0x20 ;  /* 0x0000002000047882 */ /* 0x001fe20000000000 */
[----:B------:R-:W-:Y:S01]  /*03f0*/  UMOV UR12, 0x80 ;  /* 0x00000080000c7882 */ /* 0x000fe20000000000 */
[----:B------:R-:W-:Y:S01]  /*0400*/  NOP ;  /* 0x0000000000007918 */ /* 0x000fe20000000000 */
[----:B------:R0:W0:Y:S01]  /*0410*/  SHFL.IDX PT, R95, R2, RZ, 0x1f ;  /* 0x00001fff025f7589 */ /* 0x00002200000e0000 */
[----:B------:R-:W-:Y:S01]  /*0420*/  ULDC.64 UR54, c[0x0][0x208] ;  /* 0x0000820000367ab9 */ /* 0x000fe20000000a00 */
[----:B-----5:R-:W-:-:S02]  /*0430*/  ISETP.NE.OR P0, PT, R5, RZ, !P0 ;  /* 0x000000ff0500720c */ /* 0x020fc40004705670 */
[----:B-1----:R-:W-:Y:S02]  /*0440*/  ISETP.NE.OR P1, PT, R3, RZ, !P1 ;  /* 0x000000ff0300720c */ /* 0x002fe40004f25670 */
[----:B------:R-:W-:-:S04]  /*0450*/  SHF.R.S32.HI R3, RZ, 0x1f, R4 ;  /* 0x0000001fff037819 */ /* 0x000fc80000011404 */
[----:B------:R-:W-:-:S05]  /*0460*/  LEA.HI R3, R3, R4, RZ, 0x7 ;  /* 0x0000000403037211 */ /* 0x000fca00078f38ff */
[----:B------:R-:W-:Y:S01]  /*0470*/  VOTEU.ALL UP0, P0 ;  /* 0x00000000003f7886 */ /* 0x000fe20000000000 */
[----:B------:R-:W-:Y:S01]  /*0480*/  LOP3.LUT R3, R3, 0xffffff80, RZ, 0xc0, !PT ;  /* 0xffffff8003037812 */ /* 0x000fe200078ec0ff */
[----:B------:R-:W-:-:S03]  /*0490*/  VOTEU.ALL UP1, P1 ;  /* 0x00000000003f7886 */ /* 0x000fc60000820000 */
[----:B------:R-:W1:Y:S01]  /*04a0*/  @!UP0 S2UR UR7, SR_CgaCtaId ;  /* 0x00000000000789c3 */ /* 0x000e620000008800 */
[----:B------:R-:W-:Y:S01]  /*04b0*/  @!UP0 UMOV UR6, 0x400 ;  /* 0x0000040000068882 */ /* 0x000fe20000000000 */
[----:B------:R-:W-:-:S04]  /*04c0*/  @!UP0 UIADD3 UR4, -UR4, 0x100000, URZ ;  /* 0x0010000004048890 */ /* 0x000fc8000fffe13f */
[----:B------:R-:W-:Y:S02]  /*04d0*/  @!UP0 USHF.L.U32 UR5, UR4, 0xb, URZ ;  /* 0x0000000b04058899 */ /* 0x000fe4000800063f */
[----:B------:R-:W-:Y:S01]  /*04e0*/  @!UP0 USHF.L.U32 UR4, UR4, 0x1, URZ ;  /* 0x0000000104048899 */ /* 0x000fe2000800063f */
[----:B------:R-:W-:Y:S01]  /*04f0*/  IMAD.IADD R3, R4, 0x1, -R3 ;  /* 0x0000000104037824 */ /* 0x000fe200078e0a03 */
[----:B------:R-:W-:Y:S01]  /*0500*/  @!UP1 UMOV UR10, 0x400 ;  /* 0x00000400000a9882 */ /* 0x000fe20000000000 */
[----:B------:R-:W-:Y:S01]  /*0510*/  VOTEU.ALL UP2, P1 ;  /* 0x00000000003f7886 */ /* 0x000fe20000840000 */
[----:B------:R-:W-:Y:S01]  /*0520*/  VOTEU.ALL UP3, P1 ;  /* 0x00000000003f7886 */ /* 0x000fe20000860000 */
[----:B------:R-:W-:Y:S01]  /*0530*/  VOTEU.ALL UP4, P1 ;  /* 0x00000000003f7886 */ /* 0x000fe20000880000 */
[----:B------:R-:W5:Y:S01]  /*0540*/  @!UP1 S2UR UR11, SR_CgaCtaId ;  /* 0x00000000000b99c3 */ /* 0x000f620000008800 */
[----:B------:R-:W-:Y:S01]  /*0550*/  VOTEU.ALL UP5, P1 ;  /* 0x00000000003f7886 */ /* 0x000fe200008a0000 */
[----:B------:R-:W-:Y:S01]  /*0560*/  ISETP.NE.AND P1, PT, RZ, UR15, PT ;  /* 0x0000000fff007c0c */ /* 0x000fe2000bf25270 */
[----:B-1----:R-:W-:-:S02]  /*0570*/  @!UP0 ULEA UR9, UR7, UR6, 0x18 ;  /* 0x0000000607098291 */ /* 0x002fc4000f8ec03f */
[----:B------:R-:W-:-:S04]  /*0580*/  @!UP1 UIADD3 UR6, -UR12, 0x100000, URZ ;  /* 0x001000000c069890 */ /* 0x000fc8000fffe13f */
[----:B------:R-:W-:Y:S02]  /*0590*/  @!UP1 USHF.L.U32 UR7, UR6, 0xb, URZ ;  /* 0x0000000b06079899 */ /* 0x000fe4000800063f */
[----:B------:R-:W-:Y:S01]  /*05a0*/  @!UP1 USHF.L.U32 UR6, UR6, 0x1, URZ ;  /* 0x0000000106069899 */ /* 0x000fe2000800063f */
[----:B------:R-:W-:Y:S01]  /*05b0*/  VOTEU.ALL UP0, P0 ;  /* 0x00000000003f7886 */ /* 0x000fe20000000000 */
[----:B-----5:R-:W-:Y:S01]  /*05c0*/  @!UP1 ULEA UR10, UR11, UR10, 0x18 ;  /* 0x0000000a0b0a9291 */ /* 0x020fe2000f8ec03f */
[----:B------:R-:W-:Y:S01]  /*05d0*/  VOTEU.ALL UP1, P0 ;  /* 0x00000000003f7886 */ /* 0x000fe20000020000 */
[----:B------:R-:W1:Y:S02]  /*05e0*/  FENCE.VIEW.ASYNC.S ;  /* 0x00000000000073c6 */ /* 0x000e640000000000 */
[----:B-1----:R-:W2:Y:S02]  /*05f0*/  @!UP0 SYNCS.EXCH.64 URZ, [UR9+0x70], UR4 ;  /* 0x00007004093f85b2 */ /* 0x002ea40008000100 */
[----:B------:R1:W2:Y:S01]  /*0600*/  @!UP1 SYNCS.EXCH.64 URZ, [UR9+0x78], UR4 ;  /* 0x00007804093f95b2 */ /* 0x0002a20008000100 */
[----:B------:R-:W-:Y:S01]  /*0610*/  NOP ;  /* 0x0000000000007918 */ /* 0x000fe20000000000 */
[----:B-1----:R-:W-:-:S02]  /*0620*/  ULDC.64 UR4, c[0x0][0x598] ;  /* 0x0001660000047ab9 */ /* 0x002fc40000000a00 */
[----:B------:R-:W-:Y:S02]  /*0630*/  ISETP.NE.U32.AND P0, PT, RZ, UR4, PT ;  /* 0x00000004ff007c0c */ /* 0x000fe4000bf05070 */
[----:B------:R1:W2:Y:S02]  /*0640*/  @!UP2 SYNCS.EXCH.64 URZ, [UR10+0x50], UR6 ;  /* 0x000050060a3fa5b2 */ /* 0x0002a40008000100 */
[----:B------:R-:W-:Y:S01]  /*0650*/  ISETP.NE.AND.EX P0, PT, RZ, UR5, PT, P0 ;  /* 0x00000005ff007c0c */ /* 0x000fe2000bf05300 */
[----:B------:R1:W2:Y:S01]  /*0660*/  @!UP3 SYNCS.EXCH.64 URZ, [UR10+0x58], UR6 ;  /* 0x000058060a3fb5b2 */ /* 0x0002a20008000100 */
[----:B------:R1:W2:Y:S01]  /*0670*/  @!UP4 SYNCS.EXCH.64 URZ, [UR10+0x60], UR6 ;  /* 0x000060060a3fc5b2 */ /* 0x0002a20008000100 */
[----:B------:R1:W2:Y:S01]  /*0680*/  @!UP5 SYNCS.EXCH.64 URZ, [UR10+0x68], UR6 ;  /* 0x000068060a3fd5b2 */ /* 0x0002a20008000100 */
[----:B------:R-:W-:Y:S01]  /*0690*/  NOP ;  /* 0x0000000000007918 */ /* 0x000fe20000000000 */
[----:B--234-:R-:W-:Y:S08]  /*06a0*/  BAR.SYNC.DEFER_BLOCKING 0x0 ;  /* 0x0000000000007b1d */ /* 0x01cff00000010000 */
[----:B01----:R-:W-:Y:S05]  /*06b0*/  @!P0 BRA `(.L_x_3) ;  /* 0x00000000001c8947 */ /* 0x003fea0003800000 */
[----:B------:R-:W0:Y:S02]  /*06c0*/  LDC.64 R6, c[0x0][0x598] ;  /* 0x00016600ff067b82 */ /* 0x000e240000000a00 */
[----:B0-----:R-:W2:Y:S02]  /*06d0*/  LDG.E.64 R6, desc[UR54][R6.64] ;  /* 0x0000003606067981 */ /* 0x001ea4000c1e1b00 */
[----:B--2---:R-:W-:-:S04]  /*06e0*/  ISETP.NE.U32.AND P0, PT, R6, RZ, PT ;  /* 0x000000ff0600720c */ /* 0x004fc80003f05070 */
[----:B------:R-:W-:-:S13]  /*06f0*/  ISETP.NE.AND.EX P0, PT, R7, RZ, PT, P0 ;  /* 0x000000ff0700720c */ /* 0x000fda0003f05300 */
[----:B------:R-:W-:Y:S05]  /*0700*/  @!P0 BRA `(.L_x_3) ;  /* 0x0000000000088947 */ /* 0x000fea0003800000 */
[----:B------:R1:W5:Y:S01]  /*0710*/  LD.E R22, desc[UR54][R6.64] ;  /* 0x0000003606167980 */ /* 0x000362000c101900 */
[----:B------:R-:W-:Y:S05]  /*0720*/  BRA `(.L_x_4) ;  /* 0x0000000000247947 */ /* 0x000fea0003800000 */
.L_x_3:
[----:B------:R-:W-:Y:S02]  /*0730*/  ULDC.64 UR4, c[0x0][0x588] ;  /* 0x0001620000047ab9 */ /* 0x000fe40000000a00 */
[----:B------:R-:W-:-:S04]  /*0740*/  ISETP.NE.U32.AND P0, PT, RZ, UR4, PT ;  /* 0x00000004ff007c0c */ /* 0x000fc8000bf05070 */
[----:B------:R-:W-:-:S13]  /*0750*/  ISETP.NE.AND.EX P0, PT, RZ, UR5, PT, P0 ;  /* 0x00000005ff007c0c */ /* 0x000fda000bf05300 */
[----:B------:R-:W-:Y:S05]  /*0760*/  @!P0 BRA `(.L_x_5) ;  /* 0x00000000000c8947 */ /* 0x000fea0003800000 */
[----:B------:R-:W0:Y:S02]  /*0770*/  LDC.64 R22, c[0x0][0x588] ;  /* 0x00016200ff167b82 */ /* 0x000e240000000a00 */
[----:B0-----:R0:W5:Y:S01]  /*0780*/  LDG.E R22, desc[UR54][R22.64] ;  /* 0x0000003616167981 */ /* 0x001162000c1e1900 */
[----:B------:R-:W-:Y:S05]  /*0790*/  BRA `(.L_x_4) ;  /* 0x0000000000087947 */ /* 0x000fea0003800000 */
.L_x_5:
[----:B------:R-:W-:Y:S02]  /*07a0*/  ULDC UR4, c[0x0][0x580] ;  /* 0x0001600000047ab9 */ /* 0x000fe40000000800 */
[----:B------:R-:W-:-:S07]  /*07b0*/  IMAD.U32 R22, RZ, RZ, UR4 ;  /* 0x00000004ff167e24 */ /* 0x000fce000f8e00ff */
.L_x_4:
[----:B------:R-:W-:Y:S02]  /*07c0*/  ULDC.64 UR4, c[0x0][0x5a0] ;  /* 0x0001680000047ab9 */ /* 0x000fe40000000a00 */
[----:B------:R-:W-:-:S04]  /*07d0*/  ISETP.NE.U32.AND P0, PT, RZ, UR4, PT ;  /* 0x00000004ff007c0c */ /* 0x000fc8000bf05070 */
[----:B------:R-:W-:-:S13]  /*07e0*/  ISETP.NE.AND.EX P0, PT, RZ, UR5, PT, P0 ;  /* 0x00000005ff007c0c */ /* 0x000fda000bf05300 */
[----:B------:R-:W-:Y:S05]  /*07f0*/  @!P0 BRA `(.L_x_6) ;  /* 0x00000000001c8947 */ /* 0x000fea0003800000 */
[----:B-1----:R-:W1:Y:S02]  /*0800*/  LDC.64 R6, c[0x0][0x5a0] ;  /* 0x00016800ff067b82 */ /* 0x002e640000000a00 */
[----:B-1----:R-:W2:Y:S02]  /*0810*/  LDG.E.64 R6, desc[UR54][R6.64] ;  /* 0x0000003606067981 */ /* 0x002ea4000c1e1b00 */
[----:B--2---:R-:W-:-:S04]  /*0820*/  ISETP.NE.U32.AND P0, PT, R6, RZ, PT ;  /* 0x000000ff0600720c */ /* 0x004fc80003f05070 */
[----:B------:R-:W-:-:S13]  /*0830*/  ISETP.NE.AND.EX P0, PT, R7, RZ, PT, P0 ;  /* 0x000000ff0700720c */ /* 0x000fda0003f05300 */
[----:B------:R-:W-:Y:S05]  /*0840*/  @!P0 BRA `(.L_x_6) ;  /* 0x0000000000088947 */ /* 0x000fea0003800000 */
[----:B0-----:R2:W5:Y:S01]  /*0850*/  LD.E R23, desc[UR54][R6.64] ;  /* 0x0000003606177980 */ /* 0x001562000c101900 */
[----:B------:R-:W-:Y:S05]  /*0860*/  BRA `(.L_x_7) ;  /* 0x0000000000247947 */ /* 0x000fea0003800000 */
.L_x_6:
[----:B------:R-:W-:Y:S02]  /*0870*/  ULDC.64 UR4, c[0x0][0x590] ;  /* 0x0001640000047ab9 */ /* 0x000fe40000000a00 */
[----:B------:R-:W-:-:S04]  /*0880*/  ISETP.NE.U32.AND P0, PT, RZ, UR4, PT ;  /* 0x00000004ff007c0c */ /* 0x000fc8000bf05070 */
[----:B------:R-:W-:-:S13]  /*0890*/  ISETP.NE.AND.EX P0, PT, RZ, UR5, PT, P0 ;  /* 0x00000005ff007c0c */ /* 0x000fda000bf05300 */
[----:B------:R-:W-:Y:S05]  /*08a0*/  @!P0 BRA `(.L_x_8) ;  /* 0x00000000000c8947 */ /* 0x000fea0003800000 */
[----:B-1----:R-:W0:Y:S02]  /*08b0*/  LDC.64 R6, c[0x0][0x590] ;  /* 0x00016400ff067b82 */ /* 0x002e240000000a00 */
[----:B0-----:R0:W5:Y:S01]  /*08c0*/  LDG.E R23, desc[UR54][R6.64] ;  /* 0x0000003606177981 */ /* 0x001162000c1e1900 */
[----:B------:R-:W-:Y:S05]  /*08d0*/  BRA `(.L_x_7) ;  /* 0x0000000000087947 */ /* 0x000fea0003800000 */
.L_x_8:
[----:B------:R-:W-:Y:S02]  /*08e0*/  ULDC UR4, c[0x0][0x584] ;  /* 0x0001610000047ab9 */ /* 0x000fe40000000800 */
[----:B0-----:R-:W-:-:S07]  /*08f0*/  IMAD.U32 R23, RZ, RZ, UR4 ;  /* 0x00000004ff177e24 */ /* 0x001fce000f8e00ff */
.L_x_7:
[----:B------:R-:W3:Y:S01]  /*0900*/  S2UR UR10, SR_CTAID.Y ;  /* 0x00000000000a79c3 */ /* 0x000ee20000002600 */
[----:B------:R-:W-:Y:S01]  /*0910*/  ULDC UR5, c[0x0][0x65c] ;  /* 0x0001970000057ab9 */ /* 0x000fe20000000800 */
[----:B------:R-:W-:Y:S01]  /*0920*/  UISETP.NE.AND UP0, UPT, UR15, 0x2, UPT ;  /* 0x000000020f00788c */ /* 0x000fe2000bf05270 */
[----:B------:R-:W-:Y:S01]  /*0930*/  IMAD.MOV.U32 R18, RZ, RZ, -0x1 ;  /* 0xffffffffff127424 */ /* 0x000fe200078e00ff */
[----:B------:R-:W-:Y:S01]  /*0940*/  UISETP.NE.AND UP2, UPT, UR5, 0x1, UPT ;  /* 0x000000010500788c */ /* 0x000fe2000bf45270 */
[----:B------:R-:W-:Y:S02]  /*0950*/  IMAD.MOV.U32 R2, RZ, RZ, -0x1 ;  /* 0xffffffffff027424 */ /* 0x000fe400078e00ff */
[----:B------:R-:W-:Y:S01]  /*0960*/  IMAD.MOV.U32 R19, RZ, RZ, -0x1 ;  /* 0xffffffffff137424 */ /* 0x000fe200078e00ff */
[----:B------:R-:W4:Y:S01]  /*0970*/  S2UR UR4, SR_CTAID.X ;  /* 0x00000000000479c3 */ /* 0x000f220000002500 */
[----:B------:R-:W-:-:S06]  /*0980*/  UP2UR UR37, UPR, URZ, 0x4 ;  /* 0x000000043f257883 */ /* 0x000fcc0008000000 */
[----:B------:R-:W-:Y:S01]  /*0990*/  @UP2 ULDC UR12, c[0x0][0x10] ;  /* 0x00000400000c2ab9 */ /* 0x000fe20000000800 */
[----:B------:R-:W-:Y:S01]  /*09a0*/  @UP2 UMOV UR7, URZ ;  /* 0x0000003f00072c82 */ /* 0x000fe20008000000 */
[----:B------:R-:W-:Y:S01]  /*09b0*/  @UP2 UMOV UR5, URZ ;  /* 0x0000003f00052c82 */ /* 0x000fe20008000000 */
[----:B012---:R-:W0:Y:S01]  /*09c0*/  LDC.64 R6, c[0x0][0x650] ;  /* 0x00019400ff067b82 */ /* 0x007e220000000a00 */
[----:B---3--:R-:W-:Y:S02]  /*09d0*/  @UP2 UMOV UR9, UR10 ;  /* 0x0000000a00092c82 */ /* 0x008fe40008000000 */
[----:B------:R-:W-:Y:S01]  /*09e0*/  @UP2 UMOV UR6, UR9 ;  /* 0x0000000900062c82 */ /* 0x000fe20008000000 */
[----:B------:R-:W-:Y:S01]  /*09f0*/  @!UP2 UMOV UR9, UR10 ;  /* 0x0000000a0009ac82 */ /* 0x000fe20008000000 */
[----:B----4-:R-:W-:-:S03]  /*0a00*/  @UP2 UIMAD.WIDE.U32 UR12, UR4, UR12, UR6 ;  /* 0x0000000c040c22a5 */ /* 0x010fc6000f8e0006 */
[----:B------:R-:W-:Y:S01]  /*0a10*/  @!UP2 ULDC UR6, c[0x0][0xc] ;  /* 0x000003000006aab9 */ /* 0x000fe20000000800 */
[----:B------:R-:W-:Y:S01]  /*0a20*/  @UP2 UIADD3 UR14, UR13, UR5, URZ ;  /* 0x000000050d0e2290 */ /* 0x000fe2000fffe03f */
[----:B------:R-:W-:Y:S02]  /*0a30*/  ULDC UR10, c[0x0][0xc] ;  /* 0x00000300000a7ab9 */ /* 0x000fe40000000800 */
[----:B------:R-:W-:Y:S01]  /*0a40*/  UMOV UR5, URZ ;  /* 0x0000003f00057c82 */ /* 0x000fe20008000000 */
[----:B------:R-:W-:Y:S01]  /*0a50*/  ULDC UR11, c[0x0][0x10] ;  /* 0x00000400000b7ab9 */ /* 0x000fe20000000800 */
[----:B------:R-:W-:Y:S02]  /*0a60*/  @!UP2 UIMAD.WIDE.U32 UR6, UR6, UR9, UR4 ;  /* 0x000000090606a2a5 */ /* 0x000fe4000f8e0004 */
[----:B------:R-:W-:Y:S01]  /*0a70*/  UIMAD.WIDE.U32 UR10, UR10, UR11, URZ ;  /* 0x0000000b0a0a72a5 */ /* 0x000fe2000f8e003f */
[----:B------:R-:W-:-:S03]  /*0a80*/  ULDC UR13, c[0x0][0x14] ;  /* 0x00000500000d7ab9 */ /* 0x000fc60000000800 */
[----:B------:R-:W-:Y:S02]  /*0a90*/  UIMAD.WIDE.U32 UR52, UR10, UR13, URZ ;  /* 0x0000000d0a3472a5 */ /* 0x000fe4000f8e003f */
[----:B------:R-:W-:Y:S01]  /*0aa0*/  UIMAD UR38, UR11, UR13, URZ ;  /* 0x0000000d0b2672a4 */ /* 0x000fe2000f8e023f */
[----:B------:R-:W-:Y:S01]  /*0ab0*/  @!UP2 UMOV UR12, UR6 ;  /* 0x00000006000cac82 */ /* 0x000fe20008000000 */
[----:B------:R-:W-:Y:S02]  /*0ac0*/  @!UP2 UMOV UR14, UR7 ;  /* 0x00000007000eac82 */ /* 0x000fe40008000000 */
[----:B------:R-:W-:Y:S02]  /*0ad0*/  UIADD3 UR38, UR53, UR38, URZ ;  /* 0x0000002635267290 */ /* 0x000fe4000fffe03f */
[----:B------:R-:W-:-:S04]  /*0ae0*/  UIADD3 UR6, UP1, UR12, UR52, URZ ;  /* 0x000000340c067290 */ /* 0x000fc8000ff3e03f */
[----:B------:R-:W-:Y:S02]  /*0af0*/  UIADD3.X UR7, UR14, UR38, URZ, UP1, !UPT ;  /* 0x000000260e077290 */ /* 0x000fe40008ffe43f */
[----:B------:R-:W-:Y:S02]  /*0b00*/  USEL UR6, UR6, UR12, !UP0 ;  /* 0x0000000c06067287 */ /* 0x000fe4000c000000 */
[----:B------:R-:W-:-:S04]  /*0b10*/  USEL UR7, UR7, UR14, !UP0 ;  /* 0x0000000e07077287 */ /* 0x000fc8000c000000 */
[----:B0-----:R-:W-:Y:S01]  /*0b20*/  ISETP.LE.U32.AND P0, PT, R6, UR6, PT ;  /* 0x0000000606007c0c */ /* 0x001fe2000bf03070 */
[----:B------:R-:W-:Y:S02]  /*0b30*/  IMAD.U32 R16, RZ, RZ, UR6 ;  /* 0x00000006ff107e24 */ /* 0x000fe4000f8e00ff */
[----:B------:R-:W-:Y:S02]  /*0b40*/  IMAD.U32 R0, RZ, RZ, UR7 ;  /* 0x00000007ff007e24 */ /* 0x000fe4000f8e00ff */
[----:B------:R-:W-:-:S03]  /*0b50*/  IMAD.U32 R17, RZ, RZ, UR7 ;  /* 0x00000007ff117e24 */ /* 0x000fc6000f8e00ff */
[----:B------:R-:W-:Y:S02]  /*0b60*/  ISETP.GE.U32.AND.EX P0, PT, R0, R7, PT, P0 ;  /* 0x000000070000720c */ /* 0x000fe40003f06100 */
[----:B------:R-:W-:-:S11]  /*0b70*/  PRMT R0, RZ, 0x7610, R0 ;  /* 0x00007610ff007816 */ /* 0x000fd60000000000 */
[----:B------:R-:W-:Y:S05]  /*0b80*/  @P0 BRA `(.L_x_9) ;  /* 0x00000004008c0947 */ /* 0x000fea0003800000 */
[----:B------:R-:W-:Y:S01]  /*0b90*/  I2FP.F32.U32 R0, UR4 ;  /* 0x0000000400007c45 */ /* 0x000fe20008201000 */
[----:B------:R-:W-:Y:S01]  /*0ba0*/  ULDC.64 UR16, c[0x0][0x628] ;  /* 0x00018a0000107ab9 */ /* 0x000fe20000000a00 */
[----:B------:R-:W-:Y:S01]  /*0bb0*/  ULDC UR6, c[0x0][0x150] ;  /* 0x0000540000067ab9 */ /* 0x000fe20000000800 */
[----:B------:R-:W-:Y:S01]  /*0bc0*/  ISETP.NE.U32.AND P0, PT, RZ, UR16, PT ;  /* 0x00000010ff007c0c */ /* 0x000fe2000bf05070 */
[----:B------:R-:W-:Y:S01]  /*0bd0*/  ULDC UR15, c[0x0][0x630] ;  /* 0x00018c00000f7ab9 */ /* 0x000fe20000000800 */
[----:B------:R-:W-:Y:S01]  /*0be0*/  FMUL R0, R0, UR6 ;  /* 0x0000000600007c20 */ /* 0x000fe20008400000 */
[----:B------:R-:W-:Y:S01]  /*0bf0*/  R2UR UR19, R16 ;  /* 0x00000000101372ca */ /* 0x000fe200000e0000 */
[----:B------:R-:W-:Y:S01]  /*0c00*/  ULDC UR21, c[0x0][0x154] ;  /* 0x0000550000157ab9 */ /* 0x000fe20000000800 */
[----:B------:R-:W-:Y:S01]  /*0c10*/  ISETP.NE.AND.EX P0, PT, RZ, UR17, PT, P0 ;  /* 0x00000011ff007c0c */ /* 0x000fe2000bf05300 */
[----:B------:R0:W1:Y:S01]  /*0c20*/  F2I.U32.TRUNC.NTZ R2, R0 ;  /* 0x0000000000027305 */ /* 0x000062000020f000 */
[----:B------:R-:W-:-:S02]  /*0c30*/  R2UR UR20, R17 ;  /* 0x00000000111472ca */ /* 0x000fc400000e0000 */
[----:B------:R-:W-:Y:S02]  /*0c40*/  R2UR UR6, R16 ;  /* 0x00000000100672ca */ /* 0x000fe400000e0000 */
[----:B------:R-:W-:-:S07]  /*0c50*/  R2UR UR7, R17 ;  /* 0x00000000110772ca */ /* 0x000fce00000e0000 */
[----:B0-----:R-:W-:Y:S08]  /*0c60*/  @!P0 BRA `(.L_x_10) ;  /* 0x0000000000308947 */ /* 0x001ff00003800000 */
[----:B------:R-:W-:Y:S01]  /*0c70*/  R2UR UR6, R16 ;  /* 0x00000000100672ca */ /* 0x000fe200000e0000 */
[----:B------:R-:W-:Y:S01]  /*0c80*/  ULDC UR12, c[0x0][0x634] ;  /* 0x00018d00000c7ab9 */ /* 0x000fe20000000800 */
[----:B------:R-:W-:-:S11]  /*0c90*/  R2UR UR14, R17 ;  /* 0x00000000110e72ca */ /* 0x000fd600000e0000 */
[----:B------:R-:W-:-:S04]  /*0ca0*/  UIADD3 UR12, UP1, UR6, UR12, URZ ;  /* 0x0000000c060c7290 */ /* 0x000fc8000ff3e03f */
[----:B------:R-:W-:-:S04]  /*0cb0*/  UIADD3.X UR14, URZ, UR14, URZ, UP1, !UPT ;  /* 0x0000000e3f0e7290 */ /* 0x000fc80008ffe43f */
[----:B------:R-:W-:-:S04]  /*0cc0*/  UIMAD.WIDE.U32 UR6, UR14, UR16, URZ ;  /* 0x000000100e0672a5 */ /* 0x000fc8000f8e003f */
[----:B------:R-:W-:Y:S02]  /*0cd0*/  UIMAD.WIDE.U32 UR10, UP1, UR12, UR17, UR6 ;  /* 0x000000110c0a72a5 */ /* 0x000fe4000f820006 */
[----:B------:R-:W-:Y:S02]  /*0ce0*/  UIMAD.WIDE.U32 UR6, UR12, UR16, URZ ;  /* 0x000000100c0672a5 */ /* 0x000fe4000f8e003f */
[----:B------:R-:W-:Y:S02]  /*0cf0*/  UIADD3.X UR13, URZ, URZ, URZ, UP1, !UPT ;  /* 0x0000003f3f0d7290 */ /* 0x000fe40008ffe43f */
[----:B------:R-:W-:Y:S01]  /*0d00*/  UIADD3 URZ, UP1, UR7, UR10, URZ ;  /* 0x0000000a073f7290 */ /* 0x000fe2000ff3e03f */
[----:B------:R-:W-:-:S03]  /*0d10*/  UMOV UR12, UR11 ;  /* 0x0000000b000c7c82 */ /* 0x000fc60008000000 */
[----:B------:R-:W-:-:S12]  /*0d20*/  UIMAD.WIDE.U32.X UR6, UR14, UR17, UR12, UP1 ;  /* 0x000000110e0672a5 */ /* 0x000fd800088e040c */
.L_x_10:
[----:B------:R-:W-:Y:S01]  /*0d30*/  USHF.R.U64 UR5, UR6, UR15, UR7 ;  /* 0x0000000f06057299 */ /* 0x000fe20008001207 */
[----:B------:R-:W-:Y:S01]  /*0d40*/  I2FP.F32.U32 R0, UR9 ;  /* 0x0000000900007c45 */ /* 0x000fe20008201000 */
[----:B------:R-:W-:Y:S01]  /*0d50*/  USHF.R.U32.HI UR6, URZ, UR15, UR7 ;  /* 0x0000000f3f067299 */ /* 0x000fe20008011607 */
[----:B-1----:R-:W-:Y:S01]  /*0d60*/  R2UR UR14, R2 ;  /* 0x00000000020e72ca */ /* 0x002fe200000e0000 */
[----:B------:R-:W-:Y:S02]  /*0d70*/  UIADD3 UR17, UP1, URZ, -UR5, URZ ;  /* 0x800000053f117290 */ /* 0x000fe4000ff3e03f */
[----:B------:R-:W-:Y:S01]  /*0d80*/  FMUL R0, R0, UR21 ;  /* 0x0000001500007c20 */ /* 0x000fe20008400000 */
[----:B------:R-:W-:Y:S01]  /*0d90*/  ULDC.64 UR10, c[0x0][0x620] ;  /* 0x00018800000a7ab9 */ /* 0x000fe20000000a00 */
[----:B------:R-:W-:Y:S01]  /*0da0*/  UIADD3.X UR6, URZ, ~UR6, URZ, UP1, !UPT ;  /* 0x800000063f067290 */ /* 0x000fe20008ffe43f */
[----:B------:R-:W-:Y:S01]  /*0db0*/  UMOV UR12, UR19 ;  /* 0x00000013000c7c82 */ /* 0x000fe20008000000 */
[----:B------:R-:W-:-:S02]  /*0dc0*/  UMOV UR13, UR20 ;  /* 0x00000014000d7c82 */ /* 0x000fc40008000000 */
[----:B------:R-:W-:Y:S01]  /*0dd0*/  UIMAD UR6, UR6, UR10, URZ ;  /* 0x0000000a060672a4 */ /* 0x000fe2000f8e023f */
[----:B------:R-:W0:Y:S01]  /*0de0*/  F2I.U32.TRUNC.NTZ R0, R0 ;  /* 0x0000000000007305 */ /* 0x000e22000020f000 */
[----:B------:R-:W-:Y:S02]  /*0df0*/  UIMAD.WIDE.U32 UR12, UR17, UR10, UR12 ;  /* 0x0000000a110c72a5 */ /* 0x000fe4000f8e000c */
[----:B------:R-:W-:Y:S01]  /*0e00*/  UIMAD UR17, UR17, UR11, UR6 ;  /* 0x0000000b111172a4 */ /* 0x000fe2000f8e0206 */
[----:B------:R-:W-:Y:S01]  /*0e10*/  ULDC UR24, c[0x0][0x658] ;  /* 0x0001960000187ab9 */ /* 0x000fe20000000800 */
[----:B------:R-:W-:Y:S02]  /*0e20*/  UMOV UR22, 0xffffffff ;  /* 0xffffffff00167882 */ /* 0x000fe40000000000 */
[----:B------:R-:W-:Y:S01]  /*0e30*/  UIADD3 UR17, UR13, UR17, URZ ;  /* 0x000000110d117290 */ /* 0x000fe2000fffe03f */
[----:B------:R-:W-:Y:S01]  /*0e40*/  ULDC UR19, c[0x0][0x618] ;  /* 0x0001860000137ab9 */ /* 0x000fe20000000800 */
[----:B------:R-:W-:Y:S01]  /*0e50*/  ULDC.64 UR6, c[0x0][0x640] ;  /* 0x0001900000067ab9 */ /* 0x000fe20000000a00 */
[----:B------:R-:W-:Y:S01]  /*0e60*/  USHF.L.U32 UR13, UR22, UR24, URZ ;  /* 0x00000018160d7299 */ /* 0x000fe2000800063f */
[----:B------:R-:W-:Y:S01]  /*0e70*/  ISETP.NE.U32.AND P0, PT, RZ, UR6, PT ;  /* 0x00000006ff007c0c */ /* 0x000fe2000bf05070 */
[----:B------:R-:W-:-:S02]  /*0e80*/  USHF.R.U64 UR22, UR12, UR19, UR17 ;  /* 0x000000130c167299 */ /* 0x000fc40008001211 */
[----:B------:R-:W-:Y:S01]  /*0e90*/  USHF.R.U32.HI UR12, URZ, UR19, UR17 ;  /* 0x000000133f0c7299 */ /* 0x000fe20008011611 */
[----:B0-----:R-:W-:Y:S01]  /*0ea0*/  R2UR UR16, R0 ;  /* 0x00000000001072ca */ /* 0x001fe200000e0000 */
[----:B------:R-:W-:Y:S01]  /*0eb0*/  ULDC UR21, c[0x0][0x608] ;  /* 0x0001820000157ab9 */ /* 0x000fe20000000800 */
[----:B------:R-:W-:Y:S01]  /*0ec0*/  ISETP.NE.AND.EX P0, PT, RZ, UR7, PT, P0 ;  /* 0x00000007ff007c0c */ /* 0x000fe2000bf05300 */
[----:B------:R-:W-:Y:S02]  /*0ed0*/  USHF.R.U64 UR26, UR22, UR21, UR12 ;  /* 0x00000015161a7299 */ /* 0x000fe4000800120c */
[----:B------:R-:W-:Y:S01]  /*0ee0*/  USHF.R.U32.HI UR12, URZ, UR21, UR12 ;  /* 0x000000153f0c7299 */ /* 0x000fe2000801160c */
[----:B------:R-:W-:Y:S01]  /*0ef0*/  UMOV UR20, 0x1 ;  /* 0x0000000100147882 */ /* 0x000fe20000000000 */
[----:B------:R-:W-:Y:S02]  /*0f00*/  UIADD3 UR14, -UR14, URZ, URZ ;  /* 0x0000003f0e0e7290 */ /* 0x000fe4000fffe13f */
[----:B------:R-:W-:-:S02]  /*0f10*/  USHF.R.U64 UR27, UR26, UR24, UR12 ;  /* 0x000000181a1b7299 */ /* 0x000fc4000800120c */
[----:B------:R-:W-:Y:S01]  /*0f20*/  USHF.L.U32 UR19, UR20, UR24, URZ ;  /* 0x0000001814137299 */ /* 0x000fe2000800063f */
[----:B------:R-:W-:Y:S01]  /*0f30*/  ULDC UR15, c[0x0][0x144] ;  /* 0x00005100000f7ab9 */ /* 0x000fe20000000800 */
[----:B------:R-:W-:Y:S01]  /*0f40*/  ULDC UR10, c[0x0][0x600] ;  /* 0x00018000000a7ab9 */ /* 0x000fe20000000800 */
[----:B------:R-:W-:Y:S02]  /*0f50*/  ULOP3.LUT UR20, URZ, UR13, URZ, 0x33, !UPT ;  /* 0x0000000d3f147292 */ /* 0x000fe4000f8e333f */
[----:B------:R-:W-:Y:S02]  /*0f60*/  USHF.R.U32.HI UR13, URZ, UR24, UR12 ;  /* 0x000000183f0d7299 */ /* 0x000fe4000801160c */
[----:B------:R-:W-:Y:S02]  /*0f70*/  UIADD3 UR11, UR10, -0x1, URZ ;  /* 0xffffffff0a0b7890 */ /* 0x000fe4000fffe03f */
[----:B------:R-:W-:Y:S02]  /*0f80*/  UIADD3 UR23, -UR16, URZ, URZ ;  /* 0x0000003f10177290 */ /* 0x000fe4000fffe13f */
[----:B------:R-:W-:Y:S01]  /*0f90*/  UIMAD UR4, UR15, UR14, UR4 ;  /* 0x0000000e0f0472a4 */ /* 0x000fe2000f8e0204 */
[----:B------:R-:W-:Y:S01]  /*0fa0*/  ULDC UR28, c[0x0][0x148] ;  /* 0x00005200001c7ab9 */ /* 0x000fe20000000800 */
[----:B------:R-:W-:Y:S01]  /*0fb0*/  ULDC UR24, c[0x0][0x648] ;  /* 0x0001920000187ab9 */ /* 0x000fe20000000800 */
[----:B------:R-:W-:Y:S01]  /*0fc0*/  ULDC UR25, c[0x0][0x638] ;  /* 0x00018e0000197ab9 */ /* 0x000fe20000000800 */
[----:B------:R-:W-:Y:S01]  /*0fd0*/  UMOV UR12, UR27 ;  /* 0x0000001b000c7c82 */ /* 0x000fe20008000000 */
[----:B------:R-:W-:Y:S07]  /*0fe0*/  @!P0 BRA `(.L_x_11) ;  /* 0x0000000000308947 */ /* 0x000fee0003800000 */
[----:B------:R-:W-:Y:S02]  /*0ff0*/  ULDC UR16, c[0x0][0x64c] ;  /* 0x0001930000107ab9 */ /* 0x000fe40000000800 */
        /* <DEDUP_REMOVED lines=8> */
[----:B------:R-:W-:-:S07]  /*1080*/  UIMAD.WIDE.U32.X UR6, UR21, UR7, UR16, UP1 ;  /* 0x00000007150672a5 */ /* 0x000fce00088e0410 */
[----:B------:R-:W-:Y:S01]  /*1090*/  UMOV UR12, UR6 ;  /* 0x00000006000c7c82 */ /* 0x000fe20008000000 */
[----:B------:R-:W-:-:S05]  /*10a0*/  UMOV UR13, UR7 ;  /* 0x00000007000d7c82 */ /* 0x000fca0008000000 */
.L_x_11:
[----:B------:R-:W-:Y:S01]  /*10b0*/  UISETP.NE.AND UP1, UPT, UR37, URZ, UPT ;  /* 0x0000003f2500728c */ /* 0x000fe2000bf25270 */
[----:B------:R-:W-:Y:S01]  /*10c0*/  IMAD.MOV.U32 R0, RZ, RZ, 0x1 ;  /* 0x00000001ff007424 */ /* 0x000fe200078e00ff */
[----:B------:R-:W-:Y:S01]  /*10d0*/  USHF.R.U64 UR6, UR12, UR24, UR13 ;  /* 0x000000180c067299 */ /* 0x000fe2000800120d */
[----:B------:R-:W-:Y:S01]  /*10e0*/  IMAD.U32 R19, RZ, RZ, UR5 ;  /* 0x00000005ff137e24 */ /* 0x000fe2000f8e00ff */
[----:B------:R-:W-:Y:S02]  /*10f0*/  ULOP3.LUT UR20, UR26, UR20, URZ, 0xc0, !UPT ;  /* 0x000000141a147292 */ /* 0x000fe4000f8ec03f */
[----:B------:R-:W-:Y:S02]  /*1100*/  UIADD3 UR7, -UR6, URZ, URZ ;  /* 0x0000003f06077290 */ /* 0x000fe4000fffe13f */
[----:B------:R-:W-:Y:S02]  /*1110*/  UIMAD UR19, UR19, UR6, UR20 ;  /* 0x00000006131372a4 */ /* 0x000fe4000f8e0214 */
[----:B------:R-:W-:-:S02]  /*1120*/  ULOP3.LUT UR11, UR22, UR11, URZ, 0xc0, !UPT ;  /* 0x0000000b160b7292 */ /* 0x000fc4000f8ec03f */
[----:B------:R-:W-:Y:S02]  /*1130*/  @UP1 UIMAD UR4, UR28, UR23, UR9 ;  /* 0x000000171c0412a4 */ /* 0x000fe4000f8e0209 */
[----:B------:R-:W-:-:S03]  /*1140*/  UIMAD UR6, UR7, UR25, UR27 ;  /* 0x00000019070672a4 */ /* 0x000fc6000f8e021b */
[----:B------:R-:W-:Y:S01]  /*1150*/  ULDC UR7, c[0x0][0x610] ;  /* 0x0001840000077ab9 */ /* 0x000fe20000000800 */
[----:B------:R-:W-:Y:S02]  /*1160*/  UIMAD UR6, UR6, UR10, UR11 ;  /* 0x0000000a060672a4 */ /* 0x000fe4000f8e020b */
[----:B------:R-:W-:-:S04]  /*1170*/  UIMAD UR4, UR19, UR7, UR4 ;  /* 0x00000007130472a4 */ /* 0x000fc8000f8e0204 */
[----:B------:R-:W-:Y:S02]  /*1180*/  USEL UR7, UR6, UR4, !UP1 ;  /* 0x0000000406077287 */ /* 0x000fe4000c800000 */
[----:B------:R-:W-:-:S04]  /*1190*/  USEL UR4, UR4, UR6, !UP1 ;  /* 0x0000000604047287 */ /* 0x000fc8000c800000 */
[----:B------:R-:W-:Y:S02]  /*11a0*/  IMAD.U32 R2, RZ, RZ, UR7 ;  /* 0x00000007ff027e24 */ /* 0x000fe4000f8e00ff */
[----:B------:R-:W-:-:S07]  /*11b0*/  IMAD.U32 R18, RZ, RZ, UR4 ;  /* 0x00000004ff127e24 */ /* 0x000fce000f8e00ff */
.L_x_9:
[----:B------:R-:W-:Y:S02]  /*11c0*/  ULDC UR4, c[0x0][0x28c] ;  /* 0x0000a30000047ab9 */ /* 0x000fe40000000800 */
[----:B------:R-:W-:-:S04]  /*11d0*/  UIADD3 UR4, UR4, 0x7f, URZ ;  /* 0x0000007f04047890 */ /* 0x000fc8000fffe03f */
[----:B------:R-:W-:-:S04]  /*11e0*/  USHF.R.S32.HI UR5, URZ, 0x1f, UR4 ;  /* 0x0000001f3f057899 */ /* 0x000fc80008011404 */
[----:B------:R-:W-:-:S04]  /*11f0*/  ULEA.HI UR5, UR5, UR4, URZ, 0x7 ;  /* 0x0000000405057291 */ /* 0x000fc8000f8f383f */
[----:B------:R-:W-:Y:S01]  /*1200*/  USHF.R.S32.HI UR36, URZ, 0x7, UR5 ;  /* 0x000000073f247899 */ /* 0x000fe20008011405 */
[----:B------:R-:W-:Y:S11]  /*1210*/  @!P1 BRA `(.L_x_12) ;  /* 0x0000005800889947 */ /* 0x000ff60003800000 */
[----:B------:R-:W-:-:S06]  /*1220*/  UISETP.GT.U32.AND UP1, UPT, UR18, 0x1, UPT ;  /* 0x000000011200788c */ /* 0x000fcc000bf24070 */
[----:B------:R-:W-:-:S13]  /*1230*/  PLOP3.LUT P0, PT, PT, PT, UP1, 0x80, 0x0 ;  /* 0x000000000000781c */ /* 0x000fda0003f0f018 */
[----:B------:R-:W-:Y:S05]  /*1240*/  @P0 EXIT ;  /* 0x000000000000094d */ /* 0x000fea0003800000 */
.L_x_13:
[----:B------:R-:W-:-:S08]  /*1250*/  NOP ;  /* 0x0000000000007918 */ /* 0x000fd00000000000 */
[----:B------:R-:W0:Y:S02]  /*1260*/  USETMAXREG.TRY_ALLOC.CTAPOOL UP1, 0xe8 ;  /* 0x000000e8000079c8 */ /* 0x000e240008020600 */
[----:B0-----:R-:W-:-:S13]  /*1270*/  PLOP3.LUT P0, PT, PT, PT, UP1, 0x80, 0x0 ;  /* 0x000000000000781c */ /* 0x001fda0003f0f018 */
[----:B------:R-:W-:Y:S05]  /*1280*/  @!P0 BRA `(.L_x_13) ;  /* 0xfffffffc00f08947 */ /* 0x000fea000383ffff */
[----:B------:R-:W-:-:S13]  /*1290*/  LOP3.LUT P0, RZ, R0, 0xff, RZ, 0xc0, !PT ;  /* 0x000000ff00ff7812 */ /* 0x000fda000780c0ff */
[----:B------:R-:W-:Y:S05]  /*12a0*/  @!P0 EXIT ;  /* 0x000000000000894d */ /* 0x000fea0003800000 */
[----:B------:R-:W-:Y:S01]  /*12b0*/  SHF.R.S32.HI R0, RZ, 0x1f, R3 ;  /* 0x0000001fff007819 */ /* 0x000fe20000011403 */
[----:B------:R-:W0:Y:S01]  /*12c0*/  S2UR UR5, SR_CgaCtaId ;  /* 0x00000000000579c3 */ /* 0x000e220000008800 */
[----:B------:R-:W-:Y:S01]  /*12d0*/  UMOV UR42, 0x400 ;  /* 0x00000400002a7882 */ /* 0x000fe20000000000 */
[----:B------:R-:W-:Y:S01]  /*12e0*/  USHF.R.U32.HI UR4, URZ, 0x2, UR36 ;  /* 0x000000023f047899 */ /* 0x000fe20008011624 */
[CC--:B------:R-:W-:Y:S01]  /*12f0*/  LEA.HI R4, R0.reuse, R3.reuse, RZ, 0x2 ;  /* 0x0000000300047211 */ /* 0x0c0fe200078f10ff */
[----:B------:R-:W-:Y:S01]  /*1300*/  ULOP3.LUT UR45, UR36, 0x3, URZ, 0xc0, !UPT ;  /* 0x00000003242d7892 */ /* 0x000fe2000f8ec03f */
[----:B------:R-:W-:Y:S01]  /*1310*/  LEA.HI R0, R0, R3, RZ, 0x5 ;  /* 0x0000000300007211 */ /* 0x000fe200078f28ff */
[----:B------:R-:W-:Y:S01]  /*1320*/  UISETP.LT.AND UP1, UPT, UR36, 0x1, UPT ;  /* 0x000000012400788c */ /* 0x000fe2000bf21270 */
[--C-:B------:R-:W-:Y:S01]  /*1330*/  SHF.R.S32.HI R88, RZ, 0x2, R4.reuse ;  /* 0x00000002ff587819 */ /* 0x100fe20000011404 */
[----:B------:R-:W1:Y:S01]  /*1340*/  LDC.64 R6, c[0x0][0x5c8] ;  /* 0x00017200ff067b82 */ /* 0x000e620000000a00 */
[----:B------:R-:W-:Y:S01]  /*1350*/  SHF.R.S32.HI R5, RZ, 0x1f, R4 ;  /* 0x0000001fff057819 */ /* 0x000fe20000011404 */
[----:B------:R-:W-:Y:S01]  /*1360*/  ULOP3.LUT UR4, UR4, 0x1, URZ, 0xc0, !UPT ;  /* 0x0000000104047892 */ /* 0x000fe2000f8ec03f */
[----:B------:R-:W-:Y:S01]  /*1370*/  LOP3.LUT R4, R4, 0xfffffffc, RZ, 0xc0, !PT ;  /* 0xfffffffc04047812 */ /* 0x000fe200078ec0ff */
[----:B------:R-:W-:Y:S01]  /*1380*/  ULDC UR44, c[0x0][0x658] ;  /* 0x00019600002c7ab9 */ /* 0x000fe20000000800 */
[----:B------:R-:W-:Y:S01]  /*1390*/  LEA.HI R5, R5, R88, RZ, 0x3 ;  /* 0x0000005805057211 */ /* 0x000fe200078f18ff */
[----:B------:R-:W-:Y:S01]  /*13a0*/  UMOV UR6, 0xffffffff ;  /* 0xffffffff00067882 */ /* 0x000fe20000000000 */
[----:B------:R-:W-:Y:S01]  /*13b0*/  ULDC UR8, c[0x0][0x284] ;  /* 0x0000a10000087ab9 */ /* 0x000fe20000000800 */
[----:B------:R-:W-:Y:S01]  /*13c0*/  IMAD.IADD R4, R3, 0x1, -R4 ;  /* 0x0000000103047824 */ /* 0x000fe200078e0a04 */
[----:B------:R-:W-:Y:S01]  /*13d0*/  LOP3.LUT R5, R5, 0xfffffff8, RZ, 0xc0, !PT ;  /* 0xfffffff805057812 */ /* 0x000fe200078ec0ff */
[----:B------:R-:W-:Y:S01]  /*13e0*/  USEL UR45, UR45, URZ, !UP0 ;  /* 0x0000003f2d2d7287 */ /* 0x000fe2000c000000 */
[----:B------:R-:W-:Y:S01]  /*13f0*/  SHF.R.S32.HI R3, RZ, 0x5, R0 ;  /* 0x00000005ff037819 */ /* 0x000fe20000011400 */
[----:B------:R-:W-:Y:S01]  /*1400*/  VIADD R0, R95, 0xffffffff ;  /* 0xffffffff5f007836 */ /* 0x000fe20000000000 */
[----:B------:R-:W-:Y:S01]  /*1410*/  USEL UR46, UR36, 0x1, UP1 ;  /* 0x00000001242e7887 */ /* 0x000fe20008800000 */
[----:B------:R-:W-:Y:S01]  /*1420*/  IMAD.IADD R88, R88, 0x1, -R5 ;  /* 0x0000000158587824 */ /* 0x000fe200078e0a05 */
[----:B------:R-:W-:Y:S01]  /*1430*/  USHF.L.U32 UR6, UR6, UR44, URZ ;  /* 0x0000002c06067299 */ /* 0x000fe2000800063f */
[----:B------:R-:W2:Y:S01]  /*1440*/  LDC R5, c[0x0][0x288] ;  /* 0x0000a200ff057b82 */ /* 0x000ea20000000800 */
[----:B0-----:R-:W-:Y:S01]  /*1450*/  ULEA UR42, UR5, UR42, 0x18 ;  /* 0x0000002a052a7291 */ /* 0x001fe2000f8ec03f */
[C---:B------:R-:W-:Y:S01]  /*1460*/  ISETP.NE.AND P0, PT, R0.reuse, RZ, PT ;  /* 0x000000ff0000720c */ /* 0x040fe20003f05270 */
[----:B------:R-:W-:Y:S01]  /*1470*/  IMAD.SHL.U32 R0, R0, 0x8, RZ ;  /* 0x0000000800007824 */ /* 0x000fe200078e00ff */
[--C-:B------:R-:W-:Y:S01]  /*1480*/  SHF.R.S32.HI R89, RZ, 0x1f, R88.reuse ;  /* 0x0000001fff597819 */ /* 0x100fe20000011458 */
[----:B------:R-:W-:Y:S01]  /*1490*/  UIADD3 UR50, UR42, 0x50, URZ ;  /* 0x000000502a327890 */ /* 0x000fe2000fffe03f */
[----:B------:R-:W-:Y:S01]  /*14a0*/  IMAD.SHL.U32 R90, R4, 0x2, RZ ;  /* 0x00000002045a7824 */ /* 0x000fe200078e00ff */
[----:B------:R-:W-:Y:S01]  /*14b0*/  UISETP.EQ.U32.AND UP0, UPT, UR4, 0x1, !UP0 ;  /* 0x000000010400788c */ /* 0x000fe2000c702070 */
[C-C-:B------:R-:W-:Y:S01]  /*14c0*/  IMAD R97, R3.reuse, -0x10, -R88.reuse ;  /* 0xfffffff003617824 */ /* 0x140fe200078e0a58 */
[----:B------:R-:W-:Y:S01]  /*14d0*/  LOP3.LUT R0, R0, 0x8, RZ, 0xc0, !PT ;  /* 0x0000000800007812 */ /* 0x000fe200078ec0ff */
[----:B------:R-:W-:Y:S01]  /*14e0*/  IMAD.WIDE R88, R3, 0x10, R88 ;  /* 0x0000001003587825 */ /* 0x000fe200078e0258 */
[C---:B-1----:R-:W-:Y:S01]  /*14f0*/  SHF.L.U64.HI R92, R6.reuse, 0x3, R7 ;  /* 0x00000003065c7819 */ /* 0x042fe20000010207 */
[----:B------:R-:W-:Y:S01]  /*1500*/  ULDC UR43, c[0x0][0x600] ;  /* 0x00018000002b7ab9 */ /* 0x000fe20000000800 */
[----:B------:R-:W-:Y:S01]  /*1510*/  SEL R98, RZ, 0x1, P0 ;  /* 0x00000001ff627807 */ /* 0x000fe20000000000 */
[----:B------:R-:W-:Y:S01]  /*1520*/  IMAD.SHL.U32 R93, R6, 0x8, RZ ;  /* 0x00000008065d7824 */ /* 0x000fe200078e00ff */
[----:B------:R-:W-:Y:S01]  /*1530*/  LEA R95, R95, UR50, 0x3 ;  /* 0x000000325f5f7c11 */ /* 0x000fe2000f8e18ff */
[----:B------:R-:W-:Y:S01]  /*1540*/  VIADD R97, R97, UR8 ;  /* 0x0000000861617c36 */ /* 0x000fe20008000000 */
[C---:B------:R-:W-:Y:S01]  /*1550*/  LOP3.LUT R99, R0.reuse, 0x8, RZ, 0x3c, !PT ;  /* 0x0000000800637812 */ /* 0x040fe200078e3cff */
[----:B------:R-:W-:Y:S01]  /*1560*/  UMOV UR7, 0x1 ;  /* 0x0000000100077882 */ /* 0x000fe20000000000 */
[----:B------:R-:W-:Y:S01]  /*1570*/  LOP3.LUT R96, R0, 0x18, RZ, 0x3c, !PT ;  /* 0x0000001800607812 */ /* 0x000fe200078e3cff */
[----:B------:R-:W-:Y:S01]  /*1580*/  ULOP3.LUT UR49, UR39, 0x1, URZ, 0xfc, !UPT ;  /* 0x0000000127317892 */ /* 0x000fe2000f8efc3f */
[----:B------:R-:W-:Y:S01]  /*1590*/  SHF.R.S32.HI R91, RZ, 0x1f, R90 ;  /* 0x0000001fff5b7819 */ /* 0x000fe2000001145a */
[----:B------:R-:W-:Y:S01]  /*15a0*/  USHF.L.U32 UR40, UR36, 0x1, URZ ;  /* 0x0000000124287899 */ /* 0x000fe2000800063f */
[----:B--2---:R-:W-:Y:S01]  /*15b0*/  IMAD R94, R4, -0x2, R5 ;  /* 0xfffffffe045e7824 */ /* 0x004fe200078e0205 */
[----:B------:R-:W-:-:S02]  /*15c0*/  USHF.L.U64.HI UR41, UR52, 0x1, UR38 ;  /* 0x0000000134297899 */ /* 0x000fc40008010226 */
[----:B------:R-:W-:Y:S02]  /*15d0*/  UIADD3 UR43, UR43, -0x1, URZ ;  /* 0xffffffff2b2b7890 */ /* 0x000fe4000fffe03f */
[----:B------:R-:W-:Y:S02]  /*15e0*/  USHF.L.U32 UR44, UR7, UR44, URZ ;  /* 0x0000002c072c7299 */ /* 0x000fe4000800063f */
[----:B------:R-:W-:Y:S02]  /*15f0*/  UIADD3 UR46, -UR46, UR36, URZ ;  /* 0x000000242e2e7290 */ /* 0x000fe4000fffe13f */
[----:B------:R-:W-:Y:S02]  /*1600*/  ULOP3.LUT UR47, URZ, UR6, URZ, 0x33, !UPT ;  /* 0x000000063f2f7292 */ /* 0x000fe4000f8e333f */
[----:B------:R-:W-:-:S12]  /*1610*/  USEL UR48, URZ, 0x1, !UP0 ;  /* 0x000000013f307887 */ /* 0x000fd8000c000000 */
.L_x_161:
[----:B------:R-:W-:-:S04]  /*1620*/  SHF.L.U32 R0, R98, 0x1f, RZ ;  /* 0x0000001f62007819 */ /* 0x000fc800000006ff */
[----:B------:R-:W0:Y:S02]  /*1630*/  SYNCS.PHASECHK.TRANS64.TRYWAIT P0, [R95+URZ+-0x8], R0 ;  /* 0xfffff8005f0075a7 */ /* 0x000e24000800017f */
[----:B012345:R-:W-:Y:S05]  /*1640*/  @!P0 BRA `(.L_x_14) ;  /* 0x0000006400a48947 */ /* 0x03ffea0003800000 */
.L_x_183:
[----:B------:R-:W-:Y:S02]  /*1650*/  ULDC UR4, c[0x0][0x28c] ;  /* 0x0000a30000047ab9 */ /* 0x000fe40000000800 */
[----:B------:R-:W-:-:S13]  /*1660*/  ISETP.LT.AND P0, PT, RZ, UR4, PT ;  /* 0x00000004ff007c0c */ /* 0x000fda000bf01270 */
[----:B------:R-:W-:Y:S05]  /*1670*/  @P0 BRA `(.L_x_15) ;  /* 0x0000000000400947 */ /* 0x000fea0003800000 */
[----:B0-----:R-:W-:Y:S01]  /*1680*/  MOV R0, 0x0 ;  /* 0x0000000000007802 */ /* 0x001fe20000000f00 */
[----:B------:R-:W-:Y:S01]  /*1690*/  ULDC.64 UR4, c[0x4][0x68] ;  /* 0x01001a0000047ab9 */ /* 0x000fe20000000a00 */
[----:B------:R-:W-:Y:S01]  /*16a0*/  ULDC.64 UR6, c[0x4][0x8] ;  /* 0x0100020000067ab9 */ /* 0x000fe20000000a00 */
[----:B------:R-:W-:Y:S01]  /*16b0*/  IMAD.U32 R4, RZ, RZ, UR4 ;  /* 0x00000004ff047e24 */ /* 0x000fe2000f8e00ff */
[----:B------:R0:W1:Y:S01]  /*16c0*/  LDC.64 R14, c[0x4][R0] ;  /* 0x01000000000e7b82 */ /* 0x0000620000000a00 */
[----:B------:R-:W-:Y:S01]  /*16d0*/  IMAD.U32 R5, RZ, RZ, UR5 ;  /* 0x00000005ff057e24 */ /* 0x000fe2000f8e00ff */
[----:B------:R-:W-:Y:S01]  /*16e0*/  ULDC.64 UR4, c[0x4][0x70] ;  /* 0x01001c0000047ab9 */ /* 0x000fe20000000a00 */
[----:B------:R-:W-:Y:S02]  /*16f0*/  IMAD.U32 R10, RZ, RZ, UR6 ;  /* 0x00000006ff0a7e24 */ /* 0x000fe4000f8e00ff */
[----:B------:R-:W-:Y:S02]  /*1700*/  IMAD.U32 R6, RZ, RZ, UR4 ;  /* 0x00000004ff067e24 */ /* 0x000fe4000f8e00ff */
[----:B------:R-:W-:-:S02]  /*1710*/  IMAD.U32 R7, RZ, RZ, UR5 ;  /* 0x00000005ff077e24 */ /* 0x000fc4000f8e00ff */
[----:B------:R-:W-:Y:S02]  /*1720*/  IMAD.U32 R11, RZ, RZ, UR7 ;  /* 0x00000007ff0b7e24 */ /* 0x000fe4000f8e00ff */
[----:B------:R-:W-:Y:S02]  /*1730*/  IMAD.MOV.U32 R8, RZ, RZ, 0x1e1 ;  /* 0x000001e1ff087424 */ /* 0x000fe400078e00ff */
[----:B------:R-:W-:Y:S02]  /*1740*/  IMAD.MOV.U32 R12, RZ, RZ, 0x1 ;  /* 0x00000001ff0c7424 */ /* 0x000fe400078e00ff */
[----:B0-----:R-:W-:-:S07]  /*1750*/  IMAD.MOV.U32 R13, RZ, RZ, RZ ;  /* 0x000000ffff0d7224 */ /* 0x001fce00078e00ff */
[----:B------:R-:W-:-:S07]  /*1760*/  LEPC R20, `(.L_x_15) ;  /* 0x000000001014794e */ /* 0x000fce0000000000 */
[----:B-1---5:R-:W-:Y:S05]  /*1770*/  CALL.ABS.NOINC R14 ;  /* 0x000000000e007343 */ /* 0x022fea0003c00000 */
.L_x_15:
[----:B0-----:R-:W-:-:S05]  /*1780*/  IMAD.U32 R0, RZ, RZ, UR49 ;  /* 0x00000031ff007e24 */ /* 0x001fca000f8e00ff */
[----:B------:R-:W-:-:S13]  /*1790*/  ISETP.NE.AND P0, PT, R0, 0x3, PT ;  /* 0x000000030000780c */ /* 0x000fda0003f05270 */
[----:B------:R-:W-:Y:S05]  /*17a0*/  @!P0 BRA `(.L_x_16) ;  /* 0x0000000000048947 */ /* 0x000fea0003800000 */
[----:B------:R-:W-:Y:S01]  /*17b0*/  BPT.TRAP 0x1 ;  /* 0x000000040000795c */ /* 0x000fe20000300000 */
.L_x_16:
[----:B------:R-:W-:Y:S02]  /*17c0*/  IMAD.U32 R3, RZ, RZ, UR45 ;  /* 0x0000002dff037e24 */ /* 0x000fe4000f8e00ff */
[----:B------:R-:W-:-:S03]  /*17d0*/  IMAD.U32 R0, RZ, RZ, UR48 ;  /* 0x00000030ff007e24 */ /* 0x000fc6000f8e00ff */
[----:B------:R-:W-:Y:S02]  /*17e0*/  LEA R3, R3, UR42, 0x3 ;  /* 0x0000002a03037c11 */ /* 0x000fe4000f8e18ff */
[----:B------:R-:W-:-:S04]  /*17f0*/  SHF.L.U32 R0, R0, 0x1f, RZ ;  /* 0x0000001f00007819 */ /* 0x000fc800000006ff */
[----:B------:R0:W1:Y:S01]  /*1800*/  SYNCS.PHASECHK.TRANS64.TRYWAIT P1, [R3+URZ], R0 ;  /* 0x00000000030075a7 */ /* 0x000062000802017f */
[----:B------:R-:W-:Y:S05]  /*1810*/  @!P0 BRA `(.L_x_17) ;  /* 0x0000000000048947 */ /* 0x000fea0003800000 */
[----:B------:R-:W-:Y:S01]  /*1820*/  BPT.TRAP 0x1 ;  /* 0x000000040000795c */ /* 0x000fe20000300000 */
.L_x_17:
[----:B------:R-:W-:-:S05]  /*1830*/  IMAD.U32 R4, RZ, RZ, UR46 ;  /* 0x0000002eff047e24 */ /* 0x000fca000f8e00ff */
[----:B------:R-:W-:Y:S01]  /*1840*/  ISETP.GE.AND P2, PT, R4, 0x1, PT ;  /* 0x000000010400780c */ /* 0x000fe20003f46270 */
[----:B-1----:R-:W-:-:S12]  /*1850*/  @P1 BRA `(.L_x_18) ;  /* 0x0000000000081947 */ /* 0x002fd80003800000 */
[----:B------:R-:W1:Y:S02]  /*1860*/  SYNCS.PHASECHK.TRANS64.TRYWAIT P1, [R3+URZ], R0 ;  /* 0x00000000030075a7 */ /* 0x000e64000802017f */
[----:B-1----:R-:W-:Y:S05]  /*1870*/  @!P1 BRA `(.L_x_19) ;  /* 0x00000064002c9947 */ /* 0x002fea0003800000 */
.L_x_18:
[----:B------:R-:W-:Y:S05]  /*1880*/  WARPSYNC.ALL ;  /* 0x0000000000007948 */ /* 0x000fea0003800000 */
[----:B------:R-:W-:Y:S01]  /*1890*/  UIADD3 UR4, UR42, 0x180, URZ ;  /* 0x000001802a047890 */ /* 0x000fe2000fffe03f */
[----:B------:R-:W-:Y:S01]  /*18a0*/  WARPGROUP.ARRIVE ;  /* 0x00000000000079c5 */ /* 0x000fe20000000000 */
[----:B------:R-:W-:Y:S02]  /*18b0*/  UIADD3 UR5, UR42, 0x10180, URZ ;  /* 0x000101802a057890 */ /* 0x000fe4000fffe03f */
[----:B------:R-:W-:Y:S02]  /*18c0*/  USHF.R.U32.HI UR4, URZ, 0x4, UR4 ;  /* 0x000000043f047899 */ /* 0x000fe40008011604 */
[----:B------:R-:W-:-:S02]  /*18d0*/  USHF.R.U32.HI UR5, URZ, 0x4, UR5 ;  /* 0x000000043f057899 */ /* 0x000fc40008011605 */
[----:B------:R-:W-:Y:S02]  /*18e0*/  ULOP3.LUT UR4, UR4, 0x3fff, URZ, 0xc0, !UPT ;  /* 0x00003fff04047892 */ /* 0x000fe4000f8ec03f */
[----:B------:R-:W-:Y:S02]  /*18f0*/  ULOP3.LUT UR5, UR5, 0x3fff, URZ, 0xc0, !UPT ;  /* 0x00003fff05057892 */ /* 0x000fe4000f8ec03f */
[----:B------:R-:W-:Y:S02]  /*1900*/  ULOP3.LUT UR8, UR4, 0x10000, URZ, 0xfc, !UPT ;  /* 0x0001000004087892 */ /* 0x000fe4000f8efc3f */
[----:B------:R-:W-:Y:S02]  /*1910*/  ULOP3.LUT UR9, UR5, 0x4000000, URZ, 0xfc, !UPT ;  /* 0x0400000005097892 */ /* 0x000fe4000f8efc3f */
[----:B------:R-:W-:Y:S02]  /*1920*/  ULEA UR11, UR45, UR8, 0xa ;  /* 0x000000082d0b7291 */ /* 0x000fe4000f8e503f */
[----:B------:R-:W-:Y:S01]  /*1930*/  ULEA UR10, UR45, UR9, 0xb ;  /* 0x000000092d0a7291 */ /* 0x000fe2000f8e583f */
[----:B------:R-:W-:Y:S01]  /*1940*/  UMOV UR5, 0x40000040 ;  /* 0x4000004000057882 */ /* 0x000fe20000000000 */
[----:B------:R-:W-:-:S03]  /*1950*/  UMOV UR7, 0x40000040 ;  /* 0x4000004000077882 */ /* 0x000fc60000000000 */
[----:B------:R-:W-:Y:S02]  /*1960*/  UMOV UR4, UR11 ;  /* 0x0000000b00047c82 */ /* 0x000fe40008000000 */
[----:B------:R-:W-:Y:S02]  /*1970*/  UMOV UR6, UR10 ;  /* 0x0000000a00067c82 */ /* 0x000fe40008000000 */
[----:B------:R-:W-:Y:S01]  /*1980*/  HGMMA.64x128x16.F32 R24, gdesc[UR4].tnspB, RZ, !UPT, gsb0 ;  /* 0x41e00000041879f0 */ /* 0x000fe2000c0008ff */
[----:B------:R-:W-:Y:S02]  /*1990*/  UIADD3 UR4, UR11, 0x2, URZ ;  /* 0x000000020b047890 */ /* 0x000fe4000fffe03f */
[----:B------:R-:W-:Y:S01]  /*19a0*/  UIADD3 UR6, UR10, 0x80, URZ ;  /* 0x000000800a067890 */ /* 0x000fe2000fffe03f */
[----:B------:R-:W-:Y:S01]  /*19b0*/  UMOV UR5, 0x40000040 ;  /* 0x4000004000057882 */ /* 0x000fe20000000000 */
[----:B------:R-:W-:Y:S01]  /*19c0*/  UMOV UR7, 0x40000040 ;  /* 0x4000004000077882 */ /* 0x000fe20000000000 */
[----:B------:R-:W-:-:S02]  /*19d0*/  WARPGROUP.DEPBAR.LE gsb0, 0x0 ;  /* 0x00008000000079c5 */ /* 0x000fc40000010000 */
[----:B------:R-:W-:-:S06]  /*19e0*/  WARPGROUP.ARRIVE ;  /* 0x00000000000079c5 */ /* 0x000fcc0000000000 */
[----:B------:R-:W-:Y:S01]  /*19f0*/  HGMMA.64x128x16.F32 R24, gdesc[UR4].tnspB, R24, gsb0 ;  /* 0x41e00000041879f0 */ /* 0x000fe20008000818 */
[----:B------:R-:W-:Y:S02]  /*1a00*/  UIADD3 UR4, UR11, 0x4, URZ ;  /* 0x000000040b047890 */ /* 0x000fe4000fffe03f */
[----:B------:R-:W-:Y:S01]  /*1a10*/  UIADD3 UR6, UR10, 0x100, URZ ;  /* 0x000001000a067890 */ /* 0x000fe2000fffe03f */
[----:B------:R-:W-:Y:S01]  /*1a20*/  UMOV UR5, 0x40000040 ;  /* 0x4000004000057882 */ /* 0x000fe20000000000 */
[----:B------:R-:W-:Y:S01]  /*1a30*/  UMOV UR7, 0x40000040 ;  /* 0x4000004000077882 */ /* 0x000fe20000000000 */
[----:B------:R-:W-:Y:S02]  /*1a40*/  WARPGROUP.DEPBAR.LE gsb0, 0x0 ;  /* 0x00008000000079c5 */ /* 0x000fe40000010000 */
        /* <DEDUP_REMOVED lines=36> */
[----:B------:R-:W-:Y:S03]  /*1c90*/  HGMMA.64x128x16.F32 R24, gdesc[UR4].tnspB, R24, gsb0 ;  /* 0x41e00000041879f0 */ /* 0x000fe60008000818 */
[----:B------:R-:W-:Y:S02]  /*1ca0*/  WARPGROUP.DEPBAR.LE gsb0, 0x0 ;  /* 0x00008000000079c5 */ /* 0x000fe40000010000 */
[----:B------:R-:W-:Y:S05]  /*1cb0*/  @!P2 BRA `(.L_x_20) ;  /* 0x000000040084a947 */ /* 0x000fea0003800000 */
[----:B------:R-:W-:Y:S01]  /*1cc0*/  UIADD3 UR10, UR45, 0x1, URZ ;  /* 0x000000012d0a7890 */ /* 0x000fe2000fffe03f */
[----:B01----:R-:W-:Y:S01]  /*1cd0*/  IMAD.U32 R0, RZ, RZ, UR46 ;  /* 0x0000002eff007e24 */ /* 0x003fe2000f8e00ff */
[----:B------:R-:W-:Y:S02]  /*1ce0*/  UMOV UR11, UR45 ;  /* 0x0000002d000b7c82 */ /* 0x000fe40008000000 */
[----:B------:R-:W-:-:S04]  /*1cf0*/  UISETP.NE.AND UP0, UPT, UR10, 0x4, UPT ;  /* 0x000000040a00788c */ /* 0x000fc8000bf05270 */
[----:B------:R-:W-:Y:S02]  /*1d00*/  USEL UR4, URZ, 0x1, UP0 ;  /* 0x000000013f047887 */ /* 0x000fe40008000000 */
[----:B------:R-:W-:Y:S02]  /*1d10*/  USEL UR10, UR10, URZ, UP0 ;  /* 0x0000003f0a0a7287 */ /* 0x000fe40008000000 */
[----:B------:R-:W-:-:S06]  /*1d20*/  ULOP3.LUT UR4, UR48, UR4, URZ, 0x3c, !UPT ;  /* 0x0000000430047292 */ /* 0x000fcc000f8e3c3f */
[----:B------:R-:W-:-:S07]  /*1d30*/  IMAD.U32 R5, RZ, RZ, UR4 ;  /* 0x00000004ff057e24 */ /* 0x000fce000f8e00ff */
.L_x_27:
[----:B01----:R-:W-:Y:S05]  /*1d40*/  @!P0 BRA `(.L_x_21) ;  /* 0x0000000000048947 */ /* 0x003fea0003800000 */
[----:B------:R-:W-:Y:S01]  /*1d50*/  BPT.TRAP 0x1 ;  /* 0x000000040000795c */ /* 0x000fe20000300000 */
.L_x_21:
[----:B------:R-:W-:Y:S01]  /*1d60*/  ULEA UR4, UR10, UR42, 0x3 ;  /* 0x0000002a0a047291 */ /* 0x000fe2000f8e183f */
[----:B------:R-:W-:-:S08]  /*1d70*/  SHF.L.U32 R3, R5, 0x1f, RZ ;  /* 0x0000001f05037819 */ /* 0x000fd000000006ff */
[----:B------:R0:W1:Y:S01]  /*1d80*/  SYNCS.PHASECHK.TRANS64.TRYWAIT P1, [UR4], R3 ;  /* 0x00000003ff0075a7 */ /* 0x0000620008020144 */
[----:B------:R-:W-:Y:S05]  /*1d90*/  @!P0 BRA `(.L_x_22) ;  /* 0x0000000000048947 */ /* 0x000fea0003800000 */
[----:B------:R-:W-:Y:S01]  /*1da0*/  BPT.TRAP 0x1 ;  /* 0x000000040000795c */ /* 0x000fe20000300000 */
.L_x_22:
[----:B-1----:R-:W-:Y:S05]  /*1db0*/  @P1 BRA `(.L_x_23) ;  /* 0x0000000000081947 */ /* 0x002fea0003800000 */
[----:B------:R-:W1:Y:S02]  /*1dc0*/  SYNCS.PHASECHK.TRANS64.TRYWAIT P1, [UR4], R3 ;  /* 0x00000003ff0075a7 */ /* 0x000e640008020144 */
[----:B-1----:R-:W-:Y:S05]  /*1dd0*/  @!P1 BRA `(.L_x_24) ;  /* 0x0000005c00e89947 */ /* 0x002fea0003800000 */
.L_x_23:
[----:B------:R-:W-:Y:S01]  /*1de0*/  ULEA UR13, UR10, UR8, 0xa ;  /* 0x000000080a0d7291 */ /* 0x000fe2000f8e503f */
[----:B------:R-:W-:Y:S01]  /*1df0*/  WARPGROUP.ARRIVE ;  /* 0x00000000000079c5 */ /* 0x000fe20000000000 */
[----:B------:R-:W-:Y:S01]  /*1e00*/  ULEA UR12, UR10, UR9, 0xb ;  /* 0x000000090a0c7291 */ /* 0x000fe2000f8e583f */
[----:B------:R-:W-:Y:S01]  /*1e10*/  UMOV UR5, 0x40000040 ;  /* 0x4000004000057882 */ /* 0x000fe20000000000 */
[----:B------:R-:W-:-:S03]  /*1e20*/  UMOV UR7, 0x40000040 ;  /* 0x4000004000077882 */ /* 0x000fc60000000000 */
[----:B------:R-:W-:Y:S02]  /*1e30*/  UMOV UR4, UR13 ;  /* 0x0000000d00047c82 */ /* 0x000fe40008000000 */
[----:B------:R-:W-:Y:S02]  /*1e40*/  UMOV UR6, UR12 ;  /* 0x0000000c00067c82 */ /* 0x000fe40008000000 */
[----:B------:R-:W-:Y:S01]  /*1e50*/  HGMMA.64x128x16.F32 R24, gdesc[UR4].tnspB, R24, gsb0 ;  /* 0x41e00000041879f0 */ /* 0x000fe20008000818 */
        /* <DEDUP_REMOVED lines=51> */
[----:B------:R-:W-:Y:S01]  /*2190*/  BPT.TRAP 0x1 ;  /* 0x000000040000795c */ /* 0x000fe20000300000 */
.L_x_25:
[----:B------:R-:W-:Y:S02]  /*21a0*/  UISETP.GT.U32.AND UP0, UPT, UR39, 0x1, UPT ;  /* 0x000000012700788c */ /* 0x000fe4000bf04070 */
[----:B------:R-:W-:-:S04]  /*21b0*/  ULEA UR4, UR11, UR42, 0x3 ;  /* 0x0000002a0b047291 */ /* 0x000fc8000f8e183f */
[----:B------:R-:W-:Y:S01]  /*21c0*/  UIADD3 UR4, UR4, 0x20, URZ ;  /* 0x0000002004047890 */ /* 0x000fe2000fffe03f */
[----:B------:R-:W-:-:S03]  /*21d0*/  PLOP3.LUT P1, PT, PT, PT, UP0, 0x80, 0x0 ;  /* 0x000000000000781c */ /* 0x000fc60003f2f008 */
[----:B------:R-:W-:-:S09]  /*21e0*/  UPRMT UR4, URZ, 0x654, UR4 ;  /* 0x000006543f047896 */ /* 0x000fd20008000004 */
[----:B------:R-:W-:Y:S01]  /*21f0*/  SYNCS.ARRIVE.TRANS64.RED.A1T0 RZ, [UR4], RZ ;  /* 0x000000ffffff79a7 */ /* 0x000fe20008100404 */
[----:B------:R-:W-:Y:S05]  /*2200*/  @P1 BRA `(.L_x_26) ;  /* 0x0000000000041947 */ /* 0x000fea0003800000 */
[----:B------:R-:W-:Y:S01]  /*2210*/  BPT.TRAP 0x1 ;  /* 0x000000040000795c */ /* 0x000fe20000300000 */
.L_x_26:
[----:B------:R-:W-:Y:S01]  /*2220*/  UIADD3 UR10, UR10, 0x1, URZ ;  /* 0x000000010a0a7890 */ /* 0x000fe2000fffe03f */
[C---:B------:R-:W-:Y:S01]  /*2230*/  ISETP.GT.AND P1, PT, R0.reuse, 0x1, PT ;  /* 0x000000010000780c */ /* 0x040fe20003f24270 */
[----:B------:R-:W-:Y:S01]  /*2240*/  UIADD3 UR11, UR11, 0x1, URZ ;  /* 0x000000010b0b7890 */ /* 0x000fe2000fffe03f */
[----:B------:R-:W-:Y:S01]  /*2250*/  VIADD R0, R0, 0xffffffff ;  /* 0xffffffff00007836 */ /* 0x000fe20000000000 */
[----:B------:R-:W-:Y:S02]  /*2260*/  UISETP.NE.AND UP0, UPT, UR10, 0x4, UPT ;  /* 0x000000040a00788c */ /* 0x000fe4000bf05270 */
[----:B------:R-:W-:Y:S02]  /*2270*/  UISETP.NE.AND UP1, UPT, UR11, 0x4, UPT ;  /* 0x000000040b00788c */ /* 0x000fe4000bf25270 */
[----:B------:R-:W-:Y:S02]  /*2280*/  USEL UR4, URZ, 0x1, UP0 ;  /* 0x000000013f047887 */ /* 0x000fe40008000000 */
[----:B------:R-:W-:-:S02]  /*2290*/  USEL UR10, UR10, URZ, UP0 ;  /* 0x0000003f0a0a7287 */ /* 0x000fc40008000000 */
[----:B------:R-:W-:Y:S02]  /*22a0*/  USEL UR11, UR11, URZ, UP1 ;  /* 0x0000003f0b0b7287 */ /* 0x000fe40008800000 */
[----:B------:R-:W-:Y:S01]  /*22b0*/  LOP3.LUT R5, R5, UR4, RZ, 0x3c, !PT ;  /* 0x0000000405057c12 */ /* 0x000fe2000f8e3cff */
[----:B------:R-:W-:Y:S09]  /*22c0*/  @P1 BRA `(.L_x_27) ;  /* 0xfffffff8009c1947 */ /* 0x000ff2000383ffff */
.L_x_20:
[----:B01----:R-:W0:Y:S01]  /*22d0*/  LDC R0, c[0x0][0x28c] ;  /* 0x0000a300ff007b82 */ /* 0x003e220000000800 */
[----:B------:R1:W-:Y:S01]  /*22e0*/  SYNCS.ARRIVE.TRANS64.A1T0 RZ, [R99+UR50], RZ ;  /* 0x000000ff63ff79a7 */ /* 0x0003e20008100032 */
[----:B0-----:R-:W-:-:S13]  /*22f0*/  ISETP.GE.AND P1, PT, R0, 0x1, PT ;  /* 0x000000010000780c */ /* 0x001fda0003f26270 */
[----:B-1----:R-:W-:Y:S05]  /*2300*/  @!P1 BRA `(.L_x_28) ;  /* 0x0000000000309947 */ /* 0x002fea0003800000 */
[----:B------:R-:W-:Y:S05]  /*2310*/  @!P0 BRA `(.L_x_29) ;  /* 0x0000000000048947 */ /* 0x000fea0003800000 */
[----:B------:R-:W-:Y:S01]  /*2320*/  BPT.TRAP 0x1 ;  /* 0x000000040000795c */ /* 0x000fe20000300000 */
.L_x_29:
[----:B------:R-:W-:Y:S02]  /*2330*/  UIADD3 UR4, UR46, UR45, URZ ;  /* 0x0000002d2e047290 */ /* 0x000fe4000fffe03f */
[----:B------:R-:W-:Y:S02]  /*2340*/  UISETP.GT.U32.AND UP0, UPT, UR39, 0x1, UPT ;  /* 0x000000012700788c */ /* 0x000fe4000bf04070 */
[----:B------:R-:W-:-:S04]  /*2350*/  USHF.L.U32 UR4, UR4, 0x3, URZ ;  /* 0x0000000304047899 */ /* 0x000fc8000800063f */
[----:B------:R-:W-:Y:S01]  /*2360*/  ULOP3.LUT UR4, UR4, 0x18, URZ, 0xc0, !UPT ;  /* 0x0000001804047892 */ /* 0x000fe2000f8ec03f */
[----:B------:R-:W-:-:S03]  /*2370*/  PLOP3.LUT P0, PT, PT, PT, UP0, 0x80, 0x0 ;  /* 0x000000000000781c */ /* 0x000fc60003f0f008 */
[----:B------:R-:W-:-:S04]  /*2380*/  UIADD3 UR4, UR42, 0x20, UR4 ;  /* 0x000000202a047890 */ /* 0x000fc8000fffe004 */
[----:B------:R-:W-:-:S09]  /*2390*/  UPRMT UR4, URZ, 0x654, UR4 ;  /* 0x000006543f047896 */ /* 0x000fd20008000004 */
[----:B------:R-:W-:Y:S01]  /*23a0*/  SYNCS.ARRIVE.TRANS64.RED.A1T0 RZ, [UR4], RZ ;  /* 0x000000ffffff79a7 */ /* 0x000fe20008100404 */
[----:B------:R-:W-:Y:S05]  /*23b0*/  @P0 BRA `(.L_x_28) ;  /* 0x0000000000040947 */ /* 0x000fea0003800000 */
[----:B------:R-:W-:Y:S01]  /*23c0*/  BPT.TRAP 0x1 ;  /* 0x000000040000795c */ /* 0x000fe20000300000 */
.L_x_28:
[----:B------:R-:W-:Y:S02]  /*23d0*/  SHF.L.U32 R0, R98, 0x1f, RZ ;  /* 0x0000001f62007819 */ /* 0x000fe400000006ff */
[----:B------:R-:W-:Y:S02]  /*23e0*/  SHF.R.S32.HI R9, RZ, 0x1f, R19 ;  /* 0x0000001fff097819 */ /* 0x000fe40000011413 */
[----:B------:R-:W0:Y:S02]  /*23f0*/  SYNCS.PHASECHK.TRANS64.TRYWAIT P0, [R95+URZ+0x8], R0 ;  /* 0x000008005f0075a7 */ /* 0x000e24000800017f */
[----:B0-----:R-:W-:Y:S05]  /*2400*/  @!P0 BRA `(.L_x_30) ;  /* 0x0000005800748947 */ /* 0x001fea0003800000 */
.L_x_184:
[----:B------:R-:W-:Y:S01]  /*2410*/  ULDC.64 UR4, c[0x0][0x5d0] ;  /* 0x0001740000047ab9 */ /* 0x000fe20000000a00 */
[----:B------:R-:W-:Y:S01]  /*2420*/  ULDC UR6, c[0x0][0x284] ;  /* 0x0000a10000067ab9 */ /* 0x000fe20000000800 */
[----:B0-----:R-:W-:Y:S02]  /*2430*/  IMAD R0, R9, UR4, RZ ;  /* 0x0000000409007c24 */ /* 0x001fe4000f8e02ff */
[----:B------:R-:W-:Y:S02]  /*2440*/  IMAD.SHL.U32 R10, R2, 0x80, RZ ;  /* 0x00000080020a7824 */ /* 0x000fe400078e00ff */
[C---:B------:R-:W-:Y:S02]  /*2450*/  IMAD R5, R19.reuse, UR5, R0 ;  /* 0x0000000513057c24 */ /* 0x040fe4000f8e0200 */
[----:B------:R-:W-:Y:S01]  /*2460*/  IMAD.SHL.U32 R0, R18, 0x40, RZ ;  /* 0x0000004012007824 */ /* 0x000fe200078e00ff */
[----:B------:R-:W-:Y:S01]  /*2470*/  SHF.R.S32.HI R11, RZ, 0x1f, R10 ;  /* 0x0000001fff0b7819 */ /* 0x000fe2000001140a */
[----:B------:R-:W-:Y:S01]  /*2480*/  IMAD.WIDE.U32 R2, R19, UR4, R90 ;  /* 0x0000000413027c25 */ /* 0x000fe2000f8e005a */
[----:B------:R-:W-:-:S02]  /*2490*/  ULDC.64 UR4, c[0x0][0x5c8] ;  /* 0x0001720000047ab9 */ /* 0x000fc40000000a00 */
[----:B------:R-:W-:Y:S01]  /*24a0*/  ISETP.GE.AND P0, PT, R0, UR6, PT ;  /* 0x0000000600007c0c */ /* 0x000fe2000bf06270 */
[----:B------:R-:W-:Y:S01]  /*24b0*/  ULDC UR6, c[0x0][0x288] ;  /* 0x0000a20000067ab9 */ /* 0x000fe20000000800 */
[----:B------:R-:W-:Y:S01]  /*24c0*/  IADD3 R2, P1, R10, R2, RZ ;  /* 0x000000020a027210 */ /* 0x000fe20007f3e0ff */
[----:B------:R-:W-:Y:S01]  /*24d0*/  IMAD.WIDE R14, R18, 0x40, R88 ;  /* 0x00000040120e7825 */ /* 0x000fe200078e0258 */
[----:B------:R-:W-:Y:S02]  /*24e0*/  ISETP.GE.OR P0, PT, R10, UR6, P0 ;  /* 0x000000060a007c0c */ /* 0x000fe40008706670 */
[----:B------:R-:W-:Y:S01]  /*24f0*/  IADD3.X R3, R11, R3, R5, P1, !PT ;  /* 0x000000030b037210 */ /* 0x000fe20000ffe405 */
[----:B------:R-:W-:-:S04]  /*2500*/  IMAD R7, R15, UR4, RZ ;  /* 0x000000040f077c24 */ /* 0x000fc8000f8e02ff */
[C---:B------:R-:W-:Y:S02]  /*2510*/  IMAD R7, R14.reuse, UR5, R7 ;  /* 0x000000050e077c24 */ /* 0x040fe4000f8e0207 */
[----:B------:R-:W-:-:S04]  /*2520*/  IMAD.WIDE.U32 R20, R14, UR4, R2 ;  /* 0x000000040e147c25 */ /* 0x000fc8000f8e0002 */
[----:B------:R-:W-:Y:S05]  /*2530*/  @P0 BRA `(.L_x_31) ;  /* 0x0000003c00e00947 */ /* 0x000fea0003800000 */
[----:B-----5:R-:W-:Y:S01]  /*2540*/  FSETP.NEU.AND P1, PT, R23, RZ, PT ;  /* 0x000000ff1700720b */ /* 0x020fe20003f2d000 */
[----:B------:R-:W-:Y:S01]  /*2550*/  IMAD.IADD R18, R94, 0x1, -R10 ;  /* 0x000000015e127824 */ /* 0x000fe200078e0a0a */
[----:B------:R-:W-:Y:S01]  /*2560*/  BSSY B0, `(.L_x_31) ;  /* 0x00003f5000007945 */ /* 0x000fe20003800000 */
[----:B------:R-:W-:Y:S02]  /*2570*/  IMAD.IADD R0, R97, 0x1, -R0 ;  /* 0x0000000161007824 */ /* 0x000fe400078e0a00 */
[----:B------:R-:W-:Y:S01]  /*2580*/  IMAD.IADD R7, R21, 0x1, R7 ;  /* 0x0000000115077824 */ /* 0x000fe200078e0207 */
[----:B------:R-:W-:-:S04]  /*2590*/  ISETP.GT.AND P0, PT, R18, RZ, PT ;  /* 0x000000ff1200720c */ /* 0x000fc80003f04270 */
[----:B------:R-:W-:-:S03]  /*25a0*/  ISETP.GT.AND P2, PT, R0, RZ, P0 ;  /* 0x000000ff0000720c */ /* 0x000fc60000744270 */
[----:B------:R-:W-:Y:S10]  /*25b0*/  @!P1 BRA `(.L_x_32) ;  /* 0x0000002c00249947 */ /* 0x000ff40003800000 */
[----:B------:R-:W0:Y:S01]  /*25c0*/  LDC.64 R100, c[0x0][0x5b8] ;  /* 0x00016e00ff647b82 */ /* 0x000e220000000a00 */
[----:B------:R-:W-:-:S07]  /*25d0*/  ULDC.64 UR4, c[0x0][0x5c0] ;  /* 0x0001700000047ab9 */ /* 0x000fce0000000a00 */
[----:B------:R-:W1:Y:S08]  /*25e0*/  LDC.64 R104, c[0x0][0x5b0] ;  /* 0x00016c00ff687b82 */ /* 0x000e700000000a00 */
[----:B------:R-:W2:Y:S01]  /*25f0*/  LDC.64 R106, c[0x0][0x5a8] ;  /* 0x00016a00ff6a7b82 */ /* 0x000ea20000000a00 */
[-C--:B0-----:R-:W-:Y:S02]  /*2600*/  IMAD R4, R9, R100.reuse, RZ ;  /* 0x0000006409047224 */ /* 0x081fe400078e02ff */
[----:B------:R-:W-:-:S04]  /*2610*/  IMAD.WIDE.U32 R2, R19, R100, R90 ;  /* 0x0000006413027225 */ /* 0x000fc800078e005a */
[----:B------:R-:W-:Y:S01]  /*2620*/  IMAD R101, R19, R101, R4 ;  /* 0x0000006513657224 */ /* 0x000fe200078e0204 */
[----:B------:R-:W-:Y:S01]  /*2630*/  IADD3 R4, P1, R10, R2, RZ ;  /* 0x000000020a047210 */ /* 0x000fe20007f3e0ff */
[----:B-1----:R-:W-:-:S03]  /*2640*/  IMAD R2, R15, R104, RZ ;  /* 0x000000680f027224 */ /* 0x002fc600078e02ff */
[----:B------:R-:W-:Y:S01]  /*2650*/  IADD3.X R5, R11, R3, R101, P1, !PT ;  /* 0x000000030b057210 */ /* 0x000fe20000ffe465 */
[C---:B------:R-:W-:Y:S02]  /*2660*/  IMAD R103, R14.reuse, R105, R2 ;  /* 0x000000690e677224 */ /* 0x040fe400078e0202 */
[----:B------:R-:W-:-:S04]  /*2670*/  IMAD.WIDE.U32 R2, R14, R104, R4 ;  /* 0x000000680e027225 */ /* 0x000fc800078e0004 */
[----:B------:R-:W-:Y:S01]  /*2680*/  IMAD.IADD R3, R3, 0x1, R103 ;  /* 0x0000000103037824 */ /* 0x000fe200078e0267 */
[----:B--2---:R-:W-:-:S04]  /*2690*/  LEA R8, P1, R2, R106, 0x1 ;  /* 0x0000006a02087211 */ /* 0x004fc800078208ff */
[----:B------:R-:W-:-:S05]  /*26a0*/  LEA.HI.X R9, R2, R107, R3, 0x1, P1 ;  /* 0x0000006b02097211 */ /* 0x000fca00008f0c03 */
[----:B------:R-:W2:Y:S01]  /*26b0*/  @P2 LDG.E.LTC128B.U16 R21, desc[UR54][R8.64] ;  /* 0x0000003608152981 */ /* 0x000ea2000c1e1520 */
[----:B------:R-:W-:Y:S01]  /*26c0*/  IMAD.WIDE.U32 R2, R14, R104, R10 ;  /* 0x000000680e027225 */ /* 0x000fe200078e000a */
[----:B------:R-:W-:Y:S02]  /*26d0*/  BSSY B1, `(.L_x_33) ;  /* 0x0000015000017945 */ /* 0x000fe40003800000 */
[----:B------:R-:W-:-:S04]  /*26e0*/  IADD3 R12, P1, R90, R2, RZ ;  /* 0x000000025a0c7210 */ /* 0x000fc80007f3e0ff */
[----:B------:R-:W-:Y:S02]  /*26f0*/  IADD3.X R13, R91, R103, R3, P1, !PT ;  /* 0x000000675b0d7210 */ /* 0x000fe40000ffe403 */
[----:B------:R-:W-:Y:S01]  /*2700*/  LEA R6, P1, R20, UR4, 0x1 ;  /* 0x0000000414067c11 */ /* 0x000fe2000f8208ff */
[----:B------:R-:W-:-:S03]  /*2710*/  IMAD.WIDE.U32 R12, R19, R100, R12 ;  /* 0x00000064130c7225 */ /* 0x000fc600078e000c */
[----:B------:R-:W-:Y:S02]  /*2720*/  LEA.HI.X R7, R20, UR5, R7, 0x1, P1 ;  /* 0x0000000514077c11 */ /* 0x000fe400088f0c07 */
[----:B------:R-:W-:-:S04]  /*2730*/  ISETP.GT.AND P1, PT, R18, 0x1, PT ;  /* 0x000000011200780c */ /* 0x000fc80003f24270 */
[----:B------:R-:W-:Y:S01]  /*2740*/  ISETP.GT.AND P3, PT, R0, RZ, P1 ;  /* 0x000000ff0000720c */ /* 0x000fe20000f64270 */
[----:B--2---:R-:W-:-:S05]  /*2750*/  HADD2.F32 R2, -RZ, R21.H0_H0 ;  /* 0x20000015ff027230 */ /* 0x004fca0000004100 */
[----:B------:R-:W-:Y:S01]  /*2760*/  FMUL R3, R2, R23 ;  /* 0x0000001702037220 */ /* 0x000fe20000400000 */
[----:B------:R-:W-:-:S03]  /*2770*/  LEA R2, P4, R12, R106, 0x1 ;  /* 0x0000006a0c027211 */ /* 0x000fc600078808ff */
[----:B------:R-:W-:-:S05]  /*2780*/  FFMA R3, R24, R22, R3 ;  /* 0x0000001618037223 */ /* 0x000fca0000000003 */
[----:B------:R-:W-:Y:S01]  /*2790*/  F2FP.F16.F32.PACK_AB R8, RZ, R3 ;  /* 0x00000003ff08723e */ /* 0x000fe200000000ff */
[----:B------:R-:W-:-:S03]  /*27a0*/  IMAD.IADD R3, R101, 0x1, R13 ;  /* 0x0000000165037824 */ /* 0x000fc600078e020d */
[----:B------:R-:W-:Y:S01]  /*27b0*/  PRMT R9, R8, 0x7610, R9 ;  /* 0x0000761008097816 */ /* 0x000fe20000000009 */
[----:B------:R-:W-:Y:S01]  /*27c0*/  IMAD.SHL.U32 R8, R104, 0x8, RZ ;  /* 0x0000000868087824 */ /* 0x000fe200078e00ff */
[----:B------:R-:W-:-:S03]  /*27d0*/  LEA.HI.X R3, R12, R107, R3, 0x1, P4 ;  /* 0x0000006b0c037211 */ /* 0x000fc600020f0c03 */
[----:B------:R0:W-:Y:S02]  /*27e0*/  @P2 STG.E.U16 desc[UR54][R6.64], R9 ;  /* 0x0000000906002986 */ /* 0x0001e4000c101536 */
[----:B0-----:R-:W-:Y:S01]  /*27f0*/  SHF.L.U64.HI R9, R104, 0x3, R105 ;  /* 0x0000000368097819 */ /* 0x001fe20000010269 */
[----:B------:R-:W-:Y:S06]  /*2800*/  @!P3 BRA `(.L_x_34) ;  /* 0x000000000004b947 */ /* 0x000fec0003800000 */
[----:B------:R0:W5:Y:S02]  /*2810*/  LDG.E.LTC128B.U16 R21, desc[UR54][R2.64+0x2] ;  /* 0x0000023602157981 */ /* 0x000164000c1e1520 */
.L_x_34:
[----:B------:R-:W-:Y:S05]  /*2820*/  BSYNC B1 ;  /* 0x0000000000017941 */ /* 0x000fea0003800000 */
.L_x_33:
[----:B------:R-:W-:Y:S01]  /*2830*/  IMAD.WIDE.U32 R8, R14, R104, R8 ;  /* 0x000000680e087225 */ /* 0x000fe200078e0008 */
[----:B------:R-:W-:-:S03]  /*2840*/  ISETP.GT.AND P0, PT, R0, 0x8, P0 ;  /* 0x000000080000780c */ /* 0x000fc60000704270 */
[----:B-----5:R-:W-:Y:S01]  /*2850*/  HADD2.F32 R12, -RZ, R21.H0_H0 ;  /* 0x20000015ff0c7230 */ /* 0x020fe20000004100 */
[----:B------:R-:W-:Y:S01]  /*2860*/  IADD3 R4, P2, R4, R8, RZ ;  /* 0x0000000804047210 */ /* 0x000fe20007f5e0ff */
[----:B------:R-:W-:-:S03]  /*2870*/  IMAD.IADD R103, R103, 0x1, R9 ;  /* 0x0000000167677824 */ /* 0x000fc600078e0209 */
[----:B------:R-:W-:Y:S01]  /*2880*/  FMUL R12, R12, R23 ;  /* 0x000000170c0c7220 */ /* 0x000fe20000400000 */
[----:B------:R-:W-:-:S03]  /*2890*/  IMAD.X R5, R103, 0x1, R5, P2 ;  /* 0x0000000167057824 */ /* 0x000fc600010e0605 */
[----:B------:R-:W-:Y:S01]  /*28a0*/  FFMA R25, R25, R22, R12 ;  /* 0x0000001619197223 */ /* 0x000fe2000000000c */
[----:B------:R-:W-:-:S04]  /*28b0*/  LEA R12, P2, R4, R106, 0x1 ;  /* 0x0000006a040c7211 */ /* 0x000fc800078408ff */
[----:B------:R-:W-:Y:S01]  /*28c0*/  LEA.HI.X R13, R4, R107, R5, 0x1, P2 ;  /* 0x0000006b040d7211 */ /* 0x000fe200010f0c05 */
[----:B------:R-:W-:Y:S01]  /*28d0*/  @P3 IMAD.MOV.U32 R4, RZ, RZ, R6 ;  /* 0x000000ffff043224 */ /* 0x000fe200078e0006 */
[----:B------:R-:W-:Y:S01]  /*28e0*/  F2FP.F16.F32.PACK_AB R25, RZ, R25 ;  /* 0x00000019ff19723e */ /* 0x000fe200000000ff */
[----:B------:R-:W-:-:S05]  /*28f0*/  @P3 IMAD.MOV.U32 R5, RZ, RZ, R7 ;  /* 0x000000ffff053224 */ /* 0x000fca00078e0007 */
[----:B------:R1:W-:Y:S04]  /*2900*/  @P3 STG.E.U16 desc[UR54][R4.64+0x2], R25 ;  /* 0x0000021904003986 */ /* 0x0003e8000c101536 */
[----:B------:R-:W2:Y:S01]  /*2910*/  @P0 LDG.E.LTC128B.U16 R21, desc[UR54][R12.64] ;  /* 0x000000360c150981 */ /* 0x000ea2000c1e1520 */
[----:B------:R-:W-:Y:S01]  /*2920*/  IADD3 R10, P2, P3, R90, R8, R10 ;  /* 0x000000085a0a7210 */ /* 0x000fe20007b5e00a */
[----:B------:R-:W-:Y:S01]  /*2930*/  BSSY B1, `(.L_x_35) ;  /* 0x0000011000017945 */ /* 0x000fe20003800000 */
[----:B------:R-:W-:Y:S02]  /*2940*/  SHF.L.U64.HI R15, R93, 0x1, R92 ;  /* 0x000000015d0f7819 */ /* 0x000fe4000001025c */
[----:B------:R-:W-:Y:S02]  /*2950*/  IADD3.X R11, R91, R103, R11, P2, P3 ;  /* 0x000000675b0b7210 */ /* 0x000fe400017e640b */
[----:B------:R-:W-:Y:S01]  /*2960*/  ISETP.GT.AND P1, PT, R0, 0x8, P1 ;  /* 0x000000080000780c */ /* 0x000fe20000f24270 */
[----:B------:R-:W-:-:S04]  /*2970*/  IMAD.WIDE.U32 R10, R19, R100, R10 ;  /* 0x00000064130a7225 */ /* 0x000fc800078e000a */
[----:B------:R-:W-:Y:S01]  /*2980*/  IMAD.IADD R11, R101, 0x1, R11 ;  /* 0x00000001650b7824 */ /* 0x000fe200078e020b */
[----:B-1----:R-:W-:-:S04]  /*2990*/  LEA R4, P3, R10, R106, 0x1 ;  /* 0x0000006a0a047211 */ /* 0x002fc800078608ff */
[----:B------:R-:W-:Y:S01]  /*29a0*/  LEA.HI.X R5, R10, R107, R11, 0x1, P3 ;  /* 0x0000006b0a057211 */ /* 0x000fe200018f0c0b */
[----:B--2---:R-:W-:-:S05]  /*29b0*/  HADD2.F32 R8, -RZ, R21.H0_H0 ;  /* 0x20000015ff087230 */ /* 0x004fca0000004100 */
[----:B------:R-:W-:Y:S01]  /*29c0*/  FMUL R9, R8, R23 ;  /* 0x0000001708097220 */ /* 0x000fe20000400000 */
[----:B------:R-:W-:-:S03]  /*29d0*/  LEA R8, P2, R93, R6, 0x1 ;  /* 0x000000065d087211 */ /* 0x000fc600078408ff */
[----:B------:R-:W-:-:S05]  /*29e0*/  FFMA R9, R26, R22, R9 ;  /* 0x000000161a097223 */ /* 0x000fca0000000009 */
[----:B------:R-:W-:Y:S01]  /*29f0*/  F2FP.F16.F32.PACK_AB R12, RZ, R9 ;  /* 0x00000009ff0c723e */ /* 0x000fe200000000ff */
[----:B------:R-:W-:-:S05]  /*2a00*/  IMAD.X R9, R15, 0x1, R7, P2 ;  /* 0x000000010f097824 */ /* 0x000fca00010e0607 */
[----:B------:R1:W-:Y:S01]  /*2a10*/  @P0 STG.E.U16 desc[UR54][R8.64], R12 ;  /* 0x0000000c08000986 */ /* 0x0003e2000c101536 */
[----:B------:R-:W-:Y:S05]  /*2a20*/  @!P1 BRA `(.L_x_36) ;  /* 0x0000000000049947 */ /* 0x000fea0003800000 */
[----:B------:R2:W5:Y:S02]  /*2a30*/  LDG.E.LTC128B.U16 R21, desc[UR54][R4.64+0x2] ;  /* 0x0000023604157981 */ /* 0x000564000c1e1520 */
.L_x_36:
[----:B------:R-:W-:Y:S05]  /*2a40*/  BSYNC B1 ;  /* 0x0000000000017941 */ /* 0x000fea0003800000 */
.L_x_35:
[----:B-----5:R-:W-:Y:S01]  /*2a50*/  HADD2.F32 R10, -RZ, R21.H0_H0 ;  /* 0x20000015ff0a7230 */ /* 0x020fe20000004100 */
[----:B------:R-:W-:Y:S01]  /*2a60*/  ISETP.GT.AND P0, PT, R18, 0x8, PT ;  /* 0x000000081200780c */ /* 0x000fe20003f04270 */
[----:B------:R-:W-:Y:S03]  /*2a70*/  BSSY B1, `(.L_x_37) ;  /* 0x0000008000017945 */ /* 0x000fe60003800000 */
[----:B------:R-:W-:Y:S01]  /*2a80*/  FMUL R10, R10, R23 ;  /* 0x000000170a0a7220 */ /* 0x000fe20000400000 */
[----:B------:R-:W-:-:S03]  /*2a90*/  ISETP.GT.AND P2, PT, R0, RZ, P0 ;  /* 0x000000ff0000720c */ /* 0x000fc60000744270 */
[----:B------:R-:W-:-:S05]  /*2aa0*/  FFMA R10, R27, R22, R10 ;  /* 0x000000161b0a7223 */ /* 0x000fca000000000a */
[----:B------:R-:W-:-:S05]  /*2ab0*/  F2FP.F16.F32.PACK_AB R10, RZ, R10 ;  /* 0x0000000aff0a723e */ /* 0x000fca00000000ff */
[----:B------:R3:W-:Y:S01]  /*2ac0*/  @P1 STG.E.U16 desc[UR54][R8.64+0x2], R10 ;  /* 0x0000020a08001986 */ /* 0x0007e2000c101536 */
[----:B------:R-:W-:Y:S05]  /*2ad0*/  @!P2 BRA `(.L_x_38) ;  /* 0x000000000004a947 */ /* 0x000fea0003800000 */
[----:B------:R4:W5:Y:S02]  /*2ae0*/  LDG.E.LTC128B.U16 R21, desc[UR54][R2.64+0x10] ;  /* 0x0000103602157981 */ /* 0x000964000c1e1520 */
.L_x_38:
[----:B------:R-:W-:Y:S05]  /*2af0*/  BSYNC B1 ;  /* 0x0000000000017941 */ /* 0x000fea0003800000 */
.L_x_37:
[----:B---3-5:R-:W-:Y:S01]  /*2b00*/  HADD2.F32 R10, -RZ, R21.H0_H0 ;  /* 0x20000015ff0a7230 */ /* 0x028fe20000004100 */
        /* <DEDUP_REMOVED lines=9> */
.L_x_40:
[----:B------:R-:W-:Y:S05]  /*2ba0*/  BSYNC B1 ;  /* 0x0000000000017941 */ /* 0x000fea0003800000 */
.L_x_39:
[----:B-----5:R-:W-:Y:S01]  /*2bb0*/  HADD2.F32 R10, -RZ, R21.H0_H0 ;  /* 0x20000015ff0a7230 */ /* 0x020fe20000004100 */
[----:B------:R-:W-:Y:S01]  /*2bc0*/  ISETP.GT.AND P0, PT, R0, 0x8, P0 ;  /* 0x000000080000780c */ /* 0x000fe20000704270 */
[----:B------:R-:W-:Y:S03]  /*2bd0*/  BSSY B1, `(.L_x_41) ;  /* 0x0000007000017945 */ /* 0x000fe60003800000 */
[----:B------:R-:W-:-:S04]  /*2be0*/  FMUL R10, R10, R23 ;  /* 0x000000170a0a7220 */ /* 0x000fc80000400000 */
[----:B------:R-:W-:-:S05]  /*2bf0*/  FFMA R10, R29, R22, R10 ;  /* 0x000000161d0a7223 */ /* 0x000fca000000000a */
[----:B------:R-:W-:-:S05]  /*2c00*/  F2FP.F16.F32.PACK_AB R10, RZ, R10 ;  /* 0x0000000aff0a723e */ /* 0x000fca00000000ff */
[----:B------:R0:W-:Y:S01]  /*2c10*/  @P3 STG.E.U16 desc[UR54][R6.64+0x12], R10 ;  /* 0x0000120a06003986 */ /* 0x0001e2000c101536 */
[----:B------:R-:W-:Y:S05]  /*2c20*/  @!P0 BRA `(.L_x_42) ;  /* 0x0000000000048947 */ /* 0x000fea0003800000 */
[----:B------:R0:W5:Y:S02]  /*2c30*/  LDG.E.LTC128B.U16 R21, desc[UR54][R4.64+0x10] ;  /* 0x0000103604157981 */ /* 0x000164000c1e1520 */
.L_x_42:
[----:B------:R-:W-:Y:S05]  /*2c40*/  BSYNC B1 ;  /* 0x0000000000017941 */ /* 0x000fea0003800000 */
.L_x_41:
[----:B0----5:R-:W-:Y:S01]  /*2c50*/  HADD2.F32 R10, -RZ, R21.H0_H0 ;  /* 0x20000015ff0a7230 */ /* 0x021fe20000004100 */
[----:B------:R-:W-:Y:S01]  /*2c60*/  ISETP.GT.AND P1, PT, R0, 0x8, P1 ;  /* 0x000000080000780c */ /* 0x000fe20000f24270 */
[----:B------:R-:W-:Y:S03]  /*2c70*/  BSSY B1, `(.L_x_43) ;  /* 0x0000007000017945 */ /* 0x000fe60003800000 */
[----:B---3--:R-:W-:-:S04]  /*2c80*/  FMUL R11, R10, R23 ;  /* 0x000000170a0b7220 */ /* 0x008fc80000400000 */
[----:B------:R-:W-:-:S05]  /*2c90*/  FFMA R11, R30, R22, R11 ;  /* 0x000000161e0b7223 */ /* 0x000fca000000000b */
[----:B------:R-:W-:-:S05]  /*2ca0*/  F2FP.F16.F32.PACK_AB R11, RZ, R11 ;  /* 0x0000000bff0b723e */ /* 0x000fca00000000ff */
[----:B------:R0:W-:Y:S01]  /*2cb0*/  @P0 STG.E.U16 desc[UR54][R8.64+0x10], R11 ;  /* 0x0000100b08000986 */ /* 0x0001e2000c101536 */
[----:B------:R-:W-:Y:S05]  /*2cc0*/  @!P1 BRA `(.L_x_44) ;  /* 0x0000000000049947 */ /* 0x000fea0003800000 */
[----:B------:R3:W5:Y:S02]  /*2cd0*/  LDG.E.LTC128B.U16 R21, desc[UR54][R4.64+0x12] ;  /* 0x0000123604157981 */ /* 0x000764000c1e1520 */
.L_x_44:
[----:B------:R-:W-:Y:S05]  /*2ce0*/  BSYNC B1 ;  /* 0x0000000000017941 */ /* 0x000fea0003800000 */
.L_x_43:
        /* <DEDUP_REMOVED lines=10> */
.L_x_46:
[----:B------:R-:W-:Y:S05]  /*2d90*/  BSYNC B1 ;  /* 0x0000000000017941 */ /* 0x000fea0003800000 */
.L_x_45:
[----:B0----5:R-:W-:Y:S01]  /*2da0*/  HADD2.F32 R10, -RZ, R21.H0_H0 ;  /* 0x20000015ff0a7230 */ /* 0x021fe20000004100 */
        /* <DEDUP_REMOVED lines=9> */
.L_x_48:
[----:B------:R-:W-:Y:S05]  /*2e40*/  BSYNC B1 ;  /* 0x0000000000017941 */ /* 0x000fea0003800000 */
.L_x_47:
        /* <DEDUP_REMOVED lines=9> */
.L_x_50:
[----:B------:R-:W-:Y:S05]  /*2ee0*/  BSYNC B1 ;  /* 0x0000000000017941 */ /* 0x000fea0003800000 */
.L_x_49:
[----:B0----5:R-:W-:Y:S01]  /*2ef0*/  HADD2.F32 R10, -RZ, R21.H0_H0 ;  /* 0x20000015ff0a7230 */ /* 0x021fe20000004100 */
        /* <DEDUP_REMOVED lines=8> */
.L_x_52:
[----:B------:R-:W-:Y:S05]  /*2f80*/  BSYNC B1 ;  /* 0x0000000000017941 */ /* 0x000fea0003800000 */
.L_x_51:
        /* <DEDUP_REMOVED lines=10> */
.L_x_54:
[----:B------:R-:W-:Y:S05]  /*3030*/  BSYNC B1 ;  /* 0x0000000000017941 */ /* 0x000fea0003800000 */
.L_x_53:
        /* <DEDUP_REMOVED lines=10> */
.L_x_56:
[----:B------:R-:W-:Y:S05]  /*30e0*/  BSYNC B1 ;  /* 0x0000000000017941 */ /* 0x000fea0003800000 */
.L_x_55:
        /* <DEDUP_REMOVED lines=9> */
.L_x_58:
[----:B------:R-:W-:Y:S05]  /*3180*/  BSYNC B1 ;  /* 0x0000000000017941 */ /* 0x000fea0003800000 */
.L_x_57:
        /* <DEDUP_REMOVED lines=9> */
.L_x_60:
[----:B------:R-:W-:Y:S05]  /*3220*/  BSYNC B1 ;  /* 0x0000000000017941 */ /* 0x000fea0003800000 */
.L_x_59:
        /* <DEDUP_REMOVED lines=10> */
.L_x_62:
[----:B------:R-:W-:Y:S05]  /*32d0*/  BSYNC B1 ;  /* 0x0000000000017941 */ /* 0x000fea0003800000 */
.L_x_61:
        /* <DEDUP_REMOVED lines=10> */
.L_x_64:
[----:B------:R-:W-:Y:S05]  /*3380*/  BSYNC B1 ;  /* 0x0000000000017941 */ /* 0x000fea0003800000 */
.L_x_63:
        /* <DEDUP_REMOVED lines=9> */
.L_x_66:
[----:B------:R-:W-:Y:S05]  /*3420*/  BSYNC B1 ;  /* 0x0000000000017941 */ /* 0x000fea0003800000 */
.L_x_65:
        /* <DEDUP_REMOVED lines=9> */
.L_x_68:
[----:B------:R-:W-:Y:S05]  /*34c0*/  BSYNC B1 ;  /* 0x0000000000017941 */ /* 0x000fea0003800000 */
.L_x_67:
        /* <DEDUP_REMOVED lines=10> */
.L_x_70:
[----:B------:R-:W-:Y:S05]  /*3570*/  BSYNC B1 ;  /* 0x0000000000017941 */ /* 0x000fea0003800000 */
.L_x_69:
        /* <DEDUP_REMOVED lines=10> */
.L_x_72:
[----:B------:R-:W-:Y:S05]  /*3620*/  BSYNC B1 ;  /* 0x0000000000017941 */ /* 0x000fea0003800000 */
.L_x_71:
        /* <DEDUP_REMOVED lines=9> */
.L_x_74:
[----:B------:R-:W-:Y:S05]  /*36c0*/  BSYNC B1 ;  /* 0x0000000000017941 */ /* 0x000fea0003800000 */
.L_x_73:
        /* <DEDUP_REMOVED lines=9> */
.L_x_76:
[----:B------:R-:W-:Y:S05]  /*3760*/  BSYNC B1 ;  /* 0x0000000000017941 */ /* 0x000fea0003800000 */
.L_x_75:
        /* <DEDUP_REMOVED lines=10> */
.L_x_78:
[----:B------:R-:W-:Y:S05]  /*3810*/  BSYNC B1 ;  /* 0x0000000000017941 */ /* 0x000fea0003800000 */
.L_x_77:
        /* <DEDUP_REMOVED lines=10> */
.L_x_80:
[----:B------:R-:W-:Y:S05]  /*38c0*/  BSYNC B1 ;  /* 0x0000000000017941 */ /* 0x000fea0003800000 */
.L_x_79:
        /* <DEDUP_REMOVED lines=9> */
.L_x_82:
[----:B------:R-:W-:Y:S05]  /*3960*/  BSYNC B1 ;  /* 0x0000000000017941 */ /* 0x000fea0003800000 */
.L_x_81:
        /* <DEDUP_REMOVED lines=9> */
.L_x_84:
[----:B------:R-:W-:Y:S05]  /*3a00*/  BSYNC B1 ;  /* 0x0000000000017941 */ /* 0x000fea0003800000 */
.L_x_83:
        /* <DEDUP_REMOVED lines=10> */
.L_x_86:
[----:B------:R-:W-:Y:S05]  /*3ab0*/  BSYNC B1 ;  /* 0x0000000000017941 */ /* 0x000fea0003800000 */
.L_x_85:
        /* <DEDUP_REMOVED lines=10> */
.L_x_88:
[----:B------:R-:W-:Y:S05]  /*3b60*/  BSYNC B1 ;  /* 0x0000000000017941 */ /* 0x000fea0003800000 */
.L_x_87:
        /* <DEDUP_REMOVED lines=9> */
.L_x_90:
[----:B------:R-:W-:Y:S05]  /*3c00*/  BSYNC B1 ;  /* 0x0000000000017941 */ /* 0x000fea0003800000 */
.L_x_89:
        /* <DEDUP_REMOVED lines=9> */
.L_x_92:
[----:B------:R-:W-:Y:S05]  /*3ca0*/  BSYNC B1 ;  /* 0x0000000000017941 */ /* 0x000fea0003800000 */
.L_x_91:
        /* <DEDUP_REMOVED lines=10> */
.L_x_94:
[----:B------:R-:W-:Y:S05]  /*3d50*/  BSYNC B1 ;  /* 0x0000000000017941 */ /* 0x000fea0003800000 */
.L_x_93:
        /* <DEDUP_REMOVED lines=10> */
.L_x_96:
[----:B------:R-:W-:Y:S05]  /*3e00*/  BSYNC B1 ;  /* 0x0000000000017941 */ /* 0x000fea0003800000 */
.L_x_95:
        /* <DEDUP_REMOVED lines=9> */
.L_x_98:
[----:B------:R-:W-:Y:S05]  /*3ea0*/  BSYNC B1 ;  /* 0x0000000000017941 */ /* 0x000fea0003800000 */
.L_x_97:
        /* <DEDUP_REMOVED lines=9> */
.L_x_100:
[----:B------:R-:W-:Y:S05]  /*3f40*/  BSYNC B1 ;  /* 0x0000000000017941 */ /* 0x000fea0003800000 */
.L_x_99:
        /* <DEDUP_REMOVED lines=10> */
.L_x_102:
[----:B------:R-:W-:Y:S05]  /*3ff0*/  BSYNC B1 ;  /* 0x0000000000017941 */ /* 0x000fea0003800000 */
.L_x_101:
        /* <DEDUP_REMOVED lines=10> */
.L_x_104:
[----:B------:R-:W-:Y:S05]  /*40a0*/  BSYNC B1 ;  /* 0x0000000000017941 */ /* 0x000fea0003800000 */
.L_x_103:
        /* <DEDUP_REMOVED lines=9> */
.L_x_106:
[----:B------:R-:W-:Y:S05]  /*4140*/  BSYNC B1 ;  /* 0x0000000000017941 */ /* 0x000fea0003800000 */
.L_x_105:
        /* <DEDUP_REMOVED lines=9> */
.L_x_108:
[----:B------:R-:W-:Y:S05]  /*41e0*/  BSYNC B1 ;  /* 0x0000000000017941 */ /* 0x000fea0003800000 */
.L_x_107:
        /* <DEDUP_REMOVED lines=10> */
.L_x_110:
[----:B------:R-:W-:Y:S05]  /*4290*/  BSYNC B1 ;  /* 0x0000000000017941 */ /* 0x000fea0003800000 */
.L_x_109:
        /* <DEDUP_REMOVED lines=10> */
.L_x_112:
[----:B------:R-:W-:Y:S05]  /*4340*/  BSYNC B1 ;  /* 0x0000000000017941 */ /* 0x000fea0003800000 */
.L_x_111:
        /* <DEDUP_REMOVED lines=9> */
.L_x_114:
[----:B------:R-:W-:Y:S05]  /*43e0*/  BSYNC B1 ;  /* 0x0000000000017941 */ /* 0x000fea0003800000 */
.L_x_113:
        /* <DEDUP_REMOVED lines=9> */
.L_x_116:
[----:B------:R-:W-:Y:S05]  /*4480*/  BSYNC B1 ;  /* 0x0000000000017941 */ /* 0x000fea0003800000 */
.L_x_115:
        /* <DEDUP_REMOVED lines=10> */
.L_x_118:
[----:B------:R-:W-:Y:S05]  /*4530*/  BSYNC B1 ;  /* 0x0000000000017941 */ /* 0x000fea0003800000 */
.L_x_117:
        /* <DEDUP_REMOVED lines=10> */
.L_x_120:
[----:B------:R-:W-:Y:S05]  /*45e0*/  BSYNC B1 ;  /* 0x0000000000017941 */ /* 0x000fea0003800000 */
.L_x_119:
        /* <DEDUP_REMOVED lines=9> */
.L_x_122:
[----:B------:R-:W-:Y:S05]  /*4680*/  BSYNC B1 ;  /* 0x0000000000017941 */ /* 0x000fea0003800000 */
.L_x_121:
        /* <DEDUP_REMOVED lines=9> */
.L_x_124:
[----:B------:R-:W-:Y:S05]  /*4720*/  BSYNC B1 ;  /* 0x0000000000017941 */ /* 0x000fea0003800000 */
.L_x_123:
        /* <DEDUP_REMOVED lines=10> */
.L_x_126:
[----:B------:R-:W-:Y:S05]  /*47d0*/  BSYNC B1 ;  /* 0x0000000000017941 */ /* 0x000fea0003800000 */
.L_x_125:
        /* <DEDUP_REMOVED lines=10> */
.L_x_128:
[----:B------:R-:W-:Y:S05]  /*4880*/  BSYNC B1 ;  /* 0x0000000000017941 */ /* 0x000fea0003800000 */
.L_x_127:
        /* <DEDUP_REMOVED lines=9> */
.L_x_130:
[----:B------:R-:W-:Y:S05]  /*4920*/  BSYNC B1 ;  /* 0x0000000000017941 */ /* 0x000fea0003800000 */
.L_x_129:
        /* <DEDUP_REMOVED lines=9> */
.L_x_132:
[----:B------:R-:W-:Y:S05]  /*49c0*/  BSYNC B1 ;  /* 0x0000000000017941 */ /* 0x000fea0003800000 */
.L_x_131:
        /* <DEDUP_REMOVED lines=10> */
.L_x_134:
[----:B------:R-:W-:Y:S05]  /*4a70*/  BSYNC B1 ;  /* 0x0000000000017941 */ /* 0x000fea0003800000 */
.L_x_133:
        /* <DEDUP_REMOVED lines=10> */
.L_x_136:
[----:B------:R-:W-:Y:S05]  /*4b20*/  BSYNC B1 ;  /* 0x0000000000017941 */ /* 0x000fea0003800000 */
.L_x_135:
        /* <DEDUP_REMOVED lines=9> */
.L_x_138:
[----:B------:R-:W-:Y:S05]  /*4bc0*/  BSYNC B1 ;  /* 0x0000000000017941 */ /* 0x000fea0003800000 */
.L_x_137:
        /* <DEDUP_REMOVED lines=9> */
.L_x_140:
[----:B------:R-:W-:Y:S05]  /*4c60*/  BSYNC B1 ;  /* 0x0000000000017941 */ /* 0x000fea0003800000 */
.L_x_139:
        /* <DEDUP_REMOVED lines=10> */
.L_x_142:
[----:B------:R-:W-:Y:S05]  /*4d10*/  BSYNC B1 ;  /* 0x0000000000017941 */ /* 0x000fea0003800000 */
.L_x_141:
        /* <DEDUP_REMOVED lines=10> */
.L_x_144:
[----:B------:R-:W-:Y:S05]  /*4dc0*/  BSYNC B1 ;  /* 0x0000000000017941 */ /* 0x000fea0003800000 */
.L_x_143:
        /* <DEDUP_REMOVED lines=9> */
.L_x_146:
[----:B------:R-:W-:Y:S05]  /*4e60*/  BSYNC B1 ;  /* 0x0000000000017941 */ /* 0x000fea0003800000 */
.L_x_145:
        /* <DEDUP_REMOVED lines=9> */
.L_x_148:
[----:B------:R-:W-:Y:S05]  /*4f00*/  BSYNC B1 ;  /* 0x0000000000017941 */ /* 0x000fea0003800000 */
.L_x_147:
        /* <DEDUP_REMOVED lines=10> */
.L_x_150:
[----:B------:R-:W-:Y:S05]  /*4fb0*/  BSYNC B1 ;  /* 0x0000000000017941 */ /* 0x000fea0003800000 */
.L_x_149:
        /* <DEDUP_REMOVED lines=10> */
.L_x_152:
[----:B------:R-:W-:Y:S05]  /*5060*/  BSYNC B1 ;  /* 0x0000000000017941 */ /* 0x000fea0003800000 */
.L_x_151:
[----:B0---45:R-:W-:Y:S01]  /*5070*/  HADD2.F32 R2, -RZ, R21.H0_H0 ;  /* 0x20000015ff027230 */ /* 0x031fe20000004100 */
        /* <DEDUP_REMOVED lines=8> */
.L_x_154:
[----:B------:R-:W-:Y:S05]  /*5100*/  BSYNC B1 ;  /* 0x0000000000017941 */ /* 0x000fea0003800000 */
.L_x_153:
[----:B0----5:R-:W-:Y:S01]  /*5110*/  HADD2.F32 R2, -RZ, R21.H0_H0 ;  /* 0x20000015ff027230 */ /* 0x021fe20000004100 */
[----:B------:R-:W-:Y:S01]  /*5120*/  ISETP.GT.AND P1, PT, R0, 0x8, P1 ;  /* 0x000000080000780c */ /* 0x000fe20000f24270 */
[----:B------:R-:W-:Y:S03]  /*5130*/  BSSY B1, `(.L_x_155) ;  /* 0x000000a000017945 */ /* 0x000fe60003800000 */
[----:B------:R-:W-:Y:S01]  /*5140*/  FMUL R3, R2, R23 ;  /* 0x0000001702037220 */ /* 0x000fe20000400000 */
[----:B------:R-:W-:-:S03]  /*5150*/  @P0 IMAD.MOV.U32 R2, RZ, RZ, R8 ;  /* 0x000000ffff020224 */ /* 0x000fc600078e0008 */
[----:B------:R-:W-:-:S05]  /*5160*/  FFMA R3, R86, R22, R3 ;  /* 0x0000001656037223 */ /* 0x000fca0000000003 */
[----:B------:R-:W-:-:S04]  /*5170*/  F2FP.F16.F32.PACK_AB R3, RZ, R3 ;  /* 0x00000003ff03723e */ /* 0x000fc800000000ff */
[----:B------:R-:W-:Y:S01]  /*5180*/  PRMT R6, R3, 0x7610, R6 ;  /* 0x0000761003067816 */ /* 0x000fe20000000006 */
[----:B------:R-:W-:-:S05]  /*5190*/  @P0 IMAD.MOV.U32 R3, RZ, RZ, R9 ;  /* 0x000000ffff030224 */ /* 0x000fca00078e0009 */
[----:B------:R0:W-:Y:S01]  /*51a0*/  @P0 STG.E.U16 desc[UR54][R2.64+0xf0], R6 ;  /* 0x0000f00602000986 */ /* 0x0001e2000c101536 */
[----:B------:R-:W-:Y:S05]  /*51b0*/  @!P1 BRA `(.L_x_156) ;  /* 0x0000000000049947 */ /* 0x000fea0003800000 */
[----:B------:R0:W5:Y:S02]  /*51c0*/  LDG.E.LTC128B.U16 R21, desc[UR54][R4.64+0xf2] ;  /* 0x0000f23604157981 */ /* 0x000164000c1e1520 */
.L_x_156:
[----:B------:R-:W-:Y:S05]  /*51d0*/  BSYNC B1 ;  /* 0x0000000000017941 */ /* 0x000fea0003800000 */
.L_x_155:
[----:B------:R-:W-:Y:S05]  /*51e0*/  @!P1 BRA `(.L_x_157) ;  /* 0x0000001000b09947 */ /* 0x000fea0003800000 */
[----:B-----5:R-:W-:-:S05]  /*51f0*/  HADD2.F32 R0, -RZ, R21.H0_H0 ;  /* 0x20000015ff007230 */ /* 0x020fca0000004100 */
[----:B------:R-:W-:-:S04]  /*5200*/  FMUL R0, R0, R23 ;  /* 0x0000001700007220 */ /* 0x000fc80000400000 */
[----:B------:R-:W-:-:S05]  /*5210*/  FFMA R0, R87, R22, R0 ;  /* 0x0000001657007223 */ /* 0x000fca0000000000 */
[----:B------:R-:W-:-:S05]  /*5220*/  F2FP.F16.F32.PACK_AB R0, RZ, R0 ;  /* 0x00000000ff00723e */ /* 0x000fca00000000ff */
[----:B------:R0:W-:Y:S01]  /*5230*/  STG.E.U16 desc[UR54][R8.64+0xf2], R0 ;  /* 0x0000f20008007986 */ /* 0x0001e2000c101536 */
[----:B------:R-:W-:Y:S05]  /*5240*/  BRA `(.L_x_157) ;  /* 0x0000001000987947 */ /* 0x000fea0003800000 */
.L_x_32:
[----:B------:R-:W-:Y:S01]  /*5250*/  ISETP.GT.AND P3, PT, R18, 0x1, PT ;  /* 0x000000011200780c */ /* 0x000fe20003f64270 */
[----:B------:R-:W-:Y:S01]  /*5260*/  ULDC.64 UR4, c[0x0][0x5c0] ;  /* 0x0001700000047ab9 */ /* 0x000fe20000000a00 */
[-C--:B------:R-:W-:Y:S01]  /*5270*/  FMUL R24, R24, R22.reuse ;  /* 0x0000001618187220 */ /* 0x080fe20000400000 */
[-C--:B------:R-:W-:Y:S01]  /*5280*/  FMUL R25, R25, R22.reuse ;  /* 0x0000001619197220 */ /* 0x080fe20000400000 */
[----:B------:R-:W-:Y:S01]  /*5290*/  ISETP.GT.AND P1, PT, R0, RZ, P3 ;  /* 0x000000ff0000720c */ /* 0x000fe20001f24270 */
[-C--:B------:R-:W-:Y:S01]  /*52a0*/  FMUL R26, R26, R22.reuse ;  /* 0x000000161a1a7220 */ /* 0x080fe20000400000 */
[----:B------:R-:W-:Y:S01]  /*52b0*/  LEA R2, P4, R20, UR4, 0x1 ;  /* 0x0000000414027c11 */ /* 0x000fe2000f8808ff */
[----:B------:R-:W-:Y:S01]  /*52c0*/  FMUL R27, R27, R22 ;  /* 0x000000161b1b7220 */ /* 0x000fe20000400000 */
[----:B------:R-:W-:Y:S01]  /*52d0*/  F2FP.F16.F32.PACK_AB R24, RZ, R24 ;  /* 0x00000018ff18723e */ /* 0x000fe200000000ff */
[-C--:B------:R-:W-:Y:S01]  /*52e0*/  FMUL R28, R28, R22.reuse ;  /* 0x000000161c1c7220 */ /* 0x080fe20000400000 */
[----:B------:R-:W-:Y:S01]  /*52f0*/  LEA.HI.X R3, R20, UR5, R7, 0x1, P4 ;  /* 0x0000000514037c11 */ /* 0x000fe2000a0f0c07 */
[-C--:B------:R-:W-:Y:S01]  /*5300*/  FMUL R29, R29, R22.reuse ;  /* 0x000000161d1d7220 */ /* 0x080fe20000400000 */
[----:B------:R-:W-:Y:S01]  /*5310*/  F2FP.F16.F32.PACK_AB R25, RZ, R25 ;  /* 0x00000019ff19723e */ /* 0x000fe200000000ff */
[-C--:B------:R-:W-:Y:S01]  /*5320*/  FMUL R30, R30, R22.reuse ;  /* 0x000000161e1e7220 */ /* 0x080fe20000400000 */
[----:B------:R-:W-:Y:S01]  /*5330*/  SHF.L.U64.HI R5, R93, 0x1, R92 ;  /* 0x000000015d057819 */ /* 0x000fe2000001025c */
[----:B------:R-:W-:Y:S01]  /*5340*/  @P2 STG.E.U16 desc[UR54][R2.64], R24 ;  /* 0x0000001802002986 */ /* 0x000fe2000c101536 */
[----:B------:R-:W-:Y:S01]  /*5350*/  ISETP.GT.AND P2, PT, R0, 0x8, P0 ;  /* 0x000000080000780c */ /* 0x000fe20000744270 */
[----:B------:R-:W-:Y:S01]  /*5360*/  FMUL R31, R31, R22 ;  /* 0x000000161f1f7220 */ /* 0x000fe20000400000 */
[----:B------:R-:W-:Y:S01]  /*5370*/  LEA R4, P5, R93, R2, 0x1 ;  /* 0x000000025d047211 */ /* 0x000fe200078a08ff */
[----:B------:R-:W-:Y:S01]  /*5380*/  @P1 STG.E.U16 desc[UR54][R2.64+0x2], R25 ;  /* 0x0000021902001986 */ /* 0x000fe2000c101536 */
[----:B------:R-:W-:Y:S01]  /*5390*/  ISETP.GT.AND P1, PT, R18, 0x8, PT ;  /* 0x000000081200780c */ /* 0x000fe20003f24270 */
[-C--:B------:R-:W-:Y:S01]  /*53a0*/  FMUL R32, R32, R22.reuse ;  /* 0x0000001620207220 */ /* 0x080fe20000400000 */
[----:B------:R-:W-:Y:S01]  /*53b0*/  ISETP.GT.AND P3, PT, R0, 0x8, P3 ;  /* 0x000000080000780c */ /* 0x000fe20001f64270 */
[----:B------:R-:W-:Y:S01]  /*53c0*/  IMAD.X R5, R5, 0x1, R3, P5 ;  /* 0x0000000105057824 */ /* 0x000fe200028e0603 */
[----:B------:R-:W-:Y:S01]  /*53d0*/  ISETP.GT.AND P0, PT, R18, 0x9, PT ;  /* 0x000000091200780c */ /* 0x000fe20003f04270 */
[-C--:B------:R-:W-:Y:S01]  /*53e0*/  FMUL R33, R33, R22.reuse ;  /* 0x0000001621217220 */ /* 0x080fe20000400000 */
[----:B------:R-:W-:Y:S01]  /*53f0*/  ISETP.GT.AND P4, PT, R0, RZ, P1 ;  /* 0x000000ff0000720c */ /* 0x000fe20000f84270 */
[-C--:B------:R-:W-:Y:S01]  /*5400*/  FMUL R34, R34, R22.reuse ;  /* 0x0000001622227220 */ /* 0x080fe20000400000 */
[----:B------:R-:W-:Y:S01]  /*5410*/  ISETP.GT.AND P5, PT, R0, RZ, P0 ;  /* 0x000000ff0000720c */ /* 0x000fe200007a4270 */
[----:B------:R-:W-:Y:S01]  /*5420*/  FMUL R35, R35, R22 ;  /* 0x0000001623237220 */ /* 0x000fe20000400000 */
[----:B------:R-:W-:Y:S01]  /*5430*/  F2FP.F16.F32.PACK_AB R26, RZ, R26 ;  /* 0x0000001aff1a723e */ /* 0x000fe200000000ff */
[-C--:B------:R-:W-:Y:S01]  /*5440*/  FMUL R36, R36, R22.reuse ;  /* 0x0000001624247220 */ /* 0x080fe20000400000 */
[----:B------:R-:W-:Y:S01]  /*5450*/  F2FP.F16.F32.PACK_AB R27, RZ, R27 ;  /* 0x0000001bff1b723e */ /* 0x000fe200000000ff */
[----:B------:R-:W-:Y:S01]  /*5460*/  FMUL R37, R37, R22 ;  /* 0x0000001625257220 */ /* 0x000fe20000400000 */
[----:B------:R-:W-:Y:S01]  /*5470*/  F2FP.F16.F32.PACK_AB R28, RZ, R28 ;  /* 0x0000001cff1c723e */ /* 0x000fe200000000ff */
[----:B------:R-:W-:Y:S01]  /*5480*/  @P2 STG.E.U16 desc[UR54][R4.64], R26 ;  /* 0x0000001a04002986 */ /* 0x000fe2000c101536 */
[----:B------:R-:W-:Y:S01]  /*5490*/  ISETP.GT.AND P1, PT, R0, 0x8, P1 ;  /* 0x000000080000780c */ /* 0x000fe20000f24270 */
[-C--:B------:R-:W-:Y:S01]  /*54a0*/  FMUL R38, R38, R22.reuse ;  /* 0x0000001626267220 */ /* 0x080fe20000400000 */
[----:B------:R-:W-:Y:S01]  /*54b0*/  F2FP.F16.F32.PACK_AB R29, RZ, R29 ;  /* 0x0000001dff1d723e */ /* 0x000fe200000000ff */
[----:B------:R-:W-:Y:S01]  /*54c0*/  @P3 STG.E.U16 desc[UR54][R4.64+0x2], R27 ;  /* 0x0000021b04003986 */ /* 0x000fe2000c101536 */
[----:B------:R-:W-:Y:S01]  /*54d0*/  ISETP.GT.AND P3, PT, R18, 0x10, PT ;  /* 0x000000101200780c */ /* 0x000fe20003f64270 */
[-C--:B------:R-:W-:Y:S01]  /*54e0*/  FMUL R39, R39, R22.reuse ;  /* 0x0000001627277220 */ /* 0x080fe20000400000 */
[----:B------:R-:W-:Y:S01]  /*54f0*/  ISETP.GT.AND P2, PT, R0, 0x8, P0 ;  /* 0x000000080000780c */ /* 0x000fe20000744270 */
[----:B------:R-:W-:Y:S01]  /*5500*/  @P4 STG.E.U16 desc[UR54][R2.64+0x10], R28 ;  /* 0x0000101c02004986 */ /* 0x000fe2000c101536 */
[----:B------:R-:W-:Y:S01]  /*5510*/  ISETP.GT.AND P0, PT, R18, 0x11, PT ;  /* 0x000000111200780c */ /* 0x000fe20003f04270 */
[-C--:B------:R-:W-:Y:S01]  /*5520*/  FMUL R40, R40, R22.reuse ;  /* 0x0000001628287220 */ /* 0x080fe20000400000 */
[C---:B------:R-:W-:Y:S01]  /*5530*/  ISETP.GT.AND P4, PT, R0.reuse, RZ, P3 ;  /* 0x000000ff0000720c */ /* 0x040fe20001f84270 */
[----:B------:R-:W-:Y:S01]  /*5540*/  @P5 STG.E.U16 desc[UR54][R2.64+0x12], R29 ;  /* 0x0000121d02005986 */ /* 0x000fe2000c101536 */
        /* <DEDUP_REMOVED lines=153> */
[----:B------:R-:W-:Y:S01]  /*5ee0*/  FMUL R87, R87, R22 ;  /* 0x0000001657577220 */ /* 0x000fe20000400000 */
[----:B------:R-:W-:Y:S01]  /*5ef0*/  ISETP.GT.AND P2, PT, R0, 0x8, P0 ;  /* 0x000000080000780c */ /* 0x000fe20000744270 */
[----:B------:R-:W-:Y:S01]  /*5f00*/  @P4 STG.E.U16 desc[UR54][R2.64+0x90], R60 ;  /* 0x0000903c02004986 */ /* 0x000fe2000c101536 */
[----:B------:R-:W-:-:S02]  /*5f10*/  ISETP.GT.AND P0, PT, R18, 0x51, PT ;  /* 0x000000511200780c */ /* 0x000fc40003f04270 */
[C---:B------:R-:W-:Y:S01]  /*5f20*/  ISETP.GT.AND P4, PT, R0.reuse, RZ, P3 ;  /* 0x000000ff0000720c */ /* 0x040fe20001f84270 */
[----:B------:R-:W-:Y:S01]  /*5f30*/  @P5 STG.E.U16 desc[UR54][R2.64+0x92], R61 ;  /* 0x0000923d02005986 */ /* 0x000fe2000c101536 */
[C---:B------:R-:W-:Y:S02]  /*5f40*/  ISETP.GT.AND P5, PT, R0.reuse, RZ, P0 ;  /* 0x000000ff0000720c */ /* 0x040fe400007a4270 */
[----:B------:R-:W-:Y:S02]  /*5f50*/  F2FP.F16.F32.PACK_AB R62, RZ, R62 ;  /* 0x0000003eff3e723e */ /* 0x000fe400000000ff */
[----:B------:R-:W-:Y:S02]  /*5f60*/  F2FP.F16.F32.PACK_AB R63, RZ, R63 ;  /* 0x0000003fff3f723e */ /* 0x000fe400000000ff */
[----:B------:R-:W-:Y:S01]  /*5f70*/  F2FP.F16.F32.PACK_AB R64, RZ, R64 ;  /* 0x00000040ff40723e */ /* 0x000fe200000000ff */
[----:B------:R-:W-:Y:S01]  /*5f80*/  @P1 STG.E.U16 desc[UR54][R4.64+0x90], R62 ;  /* 0x0000903e04001986 */ /* 0x000fe2000c101536 */
[----:B------:R-:W-:-:S02]  /*5f90*/  ISETP.GT.AND P1, PT, R0, 0x8, P3 ;  /* 0x000000080000780c */ /* 0x000fc40001f24270 */
[----:B------:R-:W-:Y:S01]  /*5fa0*/  F2FP.F16.F32.PACK_AB R65, RZ, R65 ;  /* 0x00000041ff41723e */ /* 0x000fe200000000ff */
[----:B------:R-:W-:Y:S01]  /*5fb0*/  @P2 STG.E.U16 desc[UR54][R4.64+0x92], R63 ;  /* 0x0000923f04002986 */ /* 0x000fe2000c101536 */
[----:B------:R-:W-:Y:S02]  /*5fc0*/  ISETP.GT.AND P2, PT, R18, 0x58, PT ;  /* 0x000000581200780c */ /* 0x000fe40003f44270 */
[----:B------:R-:W-:Y:S01]  /*5fd0*/  ISETP.GT.AND P0, PT, R0, 0x8, P0 ;  /* 0x000000080000780c */ /* 0x000fe20000704270 */
[----:B------:R-:W-:Y:S01]  /*5fe0*/  @P4 STG.E.U16 desc[UR54][R2.64+0xa0], R64 ;  /* 0x0000a04002004986 */ /* 0x000fe2000c101536 */
[----:B------:R-:W-:Y:S02]  /*5ff0*/  ISETP.GT.AND P3, PT, R18, 0x59, PT ;  /* 0x000000591200780c */ /* 0x000fe40003f64270 */
[C---:B------:R-:W-:Y:S01]  /*6000*/  ISETP.GT.AND P4, PT, R0.reuse, RZ, P2 ;  /* 0x000000ff0000720c */ /* 0x040fe20001784270 */
[----:B------:R-:W-:Y:S01]  /*6010*/  @P5 STG.E.U16 desc[UR54][R2.64+0xa2], R65 ;  /* 0x0000a24102005986 */ /* 0x000fe2000c101536 */
[----:B------:R-:W-:-:S02]  /*6020*/  ISETP.GT.AND P5, PT, R0, RZ, P3 ;  /* 0x000000ff0000720c */ /* 0x000fc40001fa4270 */
[----:B------:R-:W-:Y:S02]  /*6030*/  F2FP.F16.F32.PACK_AB R66, RZ, R66 ;  /* 0x00000042ff42723e */ /* 0x000fe400000000ff */
[----:B------:R-:W-:Y:S02]  /*6040*/  F2FP.F16.F32.PACK_AB R67, RZ, R67 ;  /* 0x00000043ff43723e */ /* 0x000fe400000000ff */
[----:B------:R-:W-:Y:S01]  /*6050*/  F2FP.F16.F32.PACK_AB R68, RZ, R68 ;  /* 0x00000044ff44723e */ /* 0x000fe200000000ff */
[----:B------:R-:W-:Y:S01]  /*6060*/  @P1 STG.E.U16 desc[UR54][R4.64+0xa0], R66 ;  /* 0x0000a04204001986 */ /* 0x000fe2000c101536 */
[C---:B------:R-:W-:Y:S02]  /*6070*/  ISETP.GT.AND P1, PT, R0.reuse, 0x8, P2 ;  /* 0x000000080000780c */ /* 0x040fe40001724270 */
[----:B------:R-:W-:Y:S01]  /*6080*/  F2FP.F16.F32.PACK_AB R69, RZ, R69 ;  /* 0x00000045ff45723e */ /* 0x000fe200000000ff */
[----:B------:R-:W-:Y:S01]  /*6090*/  @P0 STG.E.U16 desc[UR54][R4.64+0xa2], R67 ;  /* 0x0000a24304000986 */ /* 0x000fe2000c101536 */
[----:B------:R-:W-:-:S02]  /*60a0*/  ISETP.GT.AND P2, PT, R0, 0x8, P3 ;  /* 0x000000080000780c */ /* 0x000fc40001f44270 */
[C---:B------:R-:W-:Y:S01]  /*60b0*/  ISETP.GT.AND P3, PT, R18.reuse, 0x60, PT ;  /* 0x000000601200780c */ /* 0x040fe20003f64270 */
[----:B------:R-:W-:Y:S01]  /*60c0*/  @P4 STG.E.U16 desc[UR54][R2.64+0xb0], R68 ;  /* 0x0000b04402004986 */ /* 0x000fe2000c101536 */
[----:B------:R-:W-:Y:S02]  /*60d0*/  ISETP.GT.AND P0, PT, R18, 0x61, PT ;  /* 0x000000611200780c */ /* 0x000fe40003f04270 */
[C---:B------:R-:W-:Y:S01]  /*60e0*/  ISETP.GT.AND P4, PT, R0.reuse, RZ, P3 ;  /* 0x000000ff0000720c */ /* 0x040fe20001f84270 */
[----:B------:R-:W-:Y:S01]  /*60f0*/  @P5 STG.E.U16 desc[UR54][R2.64+0xb2], R69 ;  /* 0x0000b24502005986 */ /* 0x000fe2000c101536 */
[----:B------:R-:W-:Y:S02]  /*6100*/  ISETP.GT.AND P5, PT, R0, RZ, P0 ;  /* 0x000000ff0000720c */ /* 0x000fe400007a4270 */
[----:B------:R-:W-:Y:S02]  /*6110*/  F2FP.F16.F32.PACK_AB R70, RZ, R70 ;  /* 0x00000046ff46723e */ /* 0x000fe400000000ff */
[----:B------:R-:W-:-:S02]  /*6120*/  F2FP.F16.F32.PACK_AB R71, RZ, R71 ;  /* 0x00000047ff47723e */ /* 0x000fc400000000ff */
[----:B------:R-:W-:Y:S01]  /*6130*/  F2FP.F16.F32.PACK_AB R72, RZ, R72 ;  /* 0x00000048ff48723e */ /* 0x000fe200000000ff */
[----:B------:R-:W-:Y:S01]  /*6140*/  @P1 STG.E.U16 desc[UR54][R4.64+0xb0], R70 ;  /* 0x0000b04604001986 */ /* 0x000fe2000c101536 */
[----:B------:R-:W-:Y:S02]  /*6150*/  F2FP.F16.F32.PACK_AB R73, RZ, R73 ;  /* 0x00000049ff49723e */ /* 0x000fe400000000ff */
[C---:B------:R-:W-:Y:S01]  /*6160*/  ISETP.GT.AND P1, PT, R0.reuse, 0x8, P3 ;  /* 0x000000080000780c */ /* 0x040fe20001f24270 */
[----:B------:R-:W-:Y:S01]  /*6170*/  @P2 STG.E.U16 desc[UR54][R4.64+0xb2], R71 ;  /* 0x0000b24704002986 */ /* 0x000fe2000c101536 */
[----:B------:R-:W-:Y:S02]  /*6180*/  ISETP.GT.AND P0, PT, R0, 0x8, P0 ;  /* 0x000000080000780c */ /* 0x000fe40000704270 */
[----:B------:R-:W-:Y:S01]  /*6190*/  F2FP.F16.F32.PACK_AB R74, RZ, R74 ;  /* 0x0000004aff4a723e */ /* 0x000fe200000000ff */
[----:B------:R-:W-:Y:S01]  /*61a0*/  @P4 STG.E.U16 desc[UR54][R2.64+0xc0], R72 ;  /* 0x0000c04802004986 */ /* 0x000fe2000c101536 */
[----:B------:R-:W-:-:S02]  /*61b0*/  ISETP.GT.AND P4, PT, R18, 0x68, PT ;  /* 0x000000681200780c */ /* 0x000fc40003f84270 */
[----:B------:R-:W-:Y:S01]  /*61c0*/  F2FP.F16.F32.PACK_AB R75, RZ, R75 ;  /* 0x0000004bff4b723e */ /* 0x000fe200000000ff */
[----:B------:R-:W-:Y:S01]  /*61d0*/  @P5 STG.E.U16 desc[UR54][R2.64+0xc2], R73 ;  /* 0x0000c24902005986 */ /* 0x000fe2000c101536 */
[----:B------:R-:W-:Y:S02]  /*61e0*/  ISETP.GT.AND P5, PT, R18, 0x69, PT ;  /* 0x000000691200780c */ /* 0x000fe40003fa4270 */
[C---:B------:R-:W-:Y:S01]  /*61f0*/  ISETP.GT.AND P2, PT, R0.reuse, RZ, P4 ;  /* 0x000000ff0000720c */ /* 0x040fe20002744270 */
[----:B------:R-:W-:Y:S01]  /*6200*/  @P1 STG.E.U16 desc[UR54][R4.64+0xc0], R74 ;  /* 0x0000c04a04001986 */ /* 0x000fe2000c101536 */
[----:B------:R-:W-:Y:S02]  /*6210*/  ISETP.GT.AND P6, PT, R0, RZ, P5 ;  /* 0x000000ff0000720c */ /* 0x000fe40002fc4270 */
[----:B------:R-:W-:Y:S01]  /*6220*/  F2FP.F16.F32.PACK_AB R76, RZ, R76 ;  /* 0x0000004cff4c723e */ /* 0x000fe200000000ff */
[----:B------:R-:W-:Y:S01]  /*6230*/  @P0 STG.E.U16 desc[UR54][R4.64+0xc2], R75 ;  /* 0x0000c24b04000986 */ /* 0x000fe2000c101536 */
[----:B------:R-:W-:-:S02]  /*6240*/  F2FP.F16.F32.PACK_AB R77, RZ, R77 ;  /* 0x0000004dff4d723e */ /* 0x000fc400000000ff */
[----:B------:R-:W-:Y:S02]  /*6250*/  ISETP.GT.AND P3, PT, R18, 0x70, PT ;  /* 0x000000701200780c */ /* 0x000fe40003f64270 */
[----:B------:R-:W-:Y:S02]  /*6260*/  ISETP.GT.AND P4, PT, R0, 0x8, P4 ;  /* 0x000000080000780c */ /* 0x000fe40002784270 */
[----:B------:R-:W-:Y:S01]  /*6270*/  F2FP.F16.F32.PACK_AB R78, RZ, R78 ;  /* 0x0000004eff4e723e */ /* 0x000fe200000000ff */
[----:B------:R-:W-:Y:S01]  /*6280*/  @P2 STG.E.U16 desc[UR54][R2.64+0xd0], R76 ;  /* 0x0000d04c02002986 */ /* 0x000fe2000c101536 */
[----:B------:R-:W-:Y:S02]  /*6290*/  ISETP.GT.AND P2, PT, R18, 0x71, PT ;  /* 0x000000711200780c */ /* 0x000fe40003f44270 */
[----:B------:R-:W-:Y:S01]  /*62a0*/  F2FP.F16.F32.PACK_AB R79, RZ, R79 ;  /* 0x0000004fff4f723e */ /* 0x000fe200000000ff */
[----:B------:R-:W-:Y:S01]  /*62b0*/  @P6 STG.E.U16 desc[UR54][R2.64+0xd2], R77 ;  /* 0x0000d24d02006986 */ /* 0x000fe2000c101536 */
[----:B------:R-:W-:-:S02]  /*62c0*/  ISETP.GT.AND P6, PT, R0, 0x8, P5 ;  /* 0x000000080000780c */ /* 0x000fc40002fc4270 */
[----:B------:R-:W-:Y:S02]  /*62d0*/  ISETP.GT.AND P5, PT, R0, RZ, P3 ;  /* 0x000000ff0000720c */ /* 0x000fe40001fa4270 */
[----:B------:R-:W-:Y:S01]  /*62e0*/  F2FP.F16.F32.PACK_AB R80, RZ, R80 ;  /* 0x00000050ff50723e */ /* 0x000fe200000000ff */
[----:B------:R-:W-:Y:S01]  /*62f0*/  @P4 STG.E.U16 desc[UR54][R4.64+0xd0], R78 ;  /* 0x0000d04e04004986 */ /* 0x000fe2000c101536 */
[C---:B------:R-:W-:Y:S02]  /*6300*/  ISETP.GT.AND P1, PT, R18.reuse, 0x78, PT ;  /* 0x000000781200780c */ /* 0x040fe40003f24270 */
[----:B------:R-:W-:Y:S02]  /*6310*/  ISETP.GT.AND P0, PT, R18, 0x79, PT ;  /* 0x000000791200780c */ /* 0x000fe40003f04270 */
[C---:B------:R-:W-:Y:S02]  /*6320*/  ISETP.GT.AND P4, PT, R0.reuse, RZ, P2 ;  /* 0x000000ff0000720c */ /* 0x040fe40001784270 */
[C---:B------:R-:W-:Y:S01]  /*6330*/  ISETP.GT.AND P3, PT, R0.reuse, 0x8, P3 ;  /* 0x000000080000780c */ /* 0x040fe20001f64270 */
[----:B------:R-:W-:Y:S01]  /*6340*/  @P6 STG.E.U16 desc[UR54][R4.64+0xd2], R79 ;  /* 0x0000d24f04006986 */ /* 0x000fe2000c101536 */
[----:B------:R-:W-:-:S02]  /*6350*/  ISETP.GT.AND P2, PT, R0, 0x8, P2 ;  /* 0x000000080000780c */ /* 0x000fc40001744270 */
[C---:B------:R-:W-:Y:S01]  /*6360*/  ISETP.GT.AND P6, PT, R0.reuse, RZ, P0 ;  /* 0x000000ff0000720c */ /* 0x040fe200007c4270 */
[----:B------:R-:W-:Y:S01]  /*6370*/  @P5 STG.E.U16 desc[UR54][R2.64+0xe0], R80 ;  /* 0x0000e05002005986 */ /* 0x000fe2000c101536 */
[C---:B------:R-:W-:Y:S02]  /*6380*/  ISETP.GT.AND P5, PT, R0.reuse, RZ, P1 ;  /* 0x000000ff0000720c */ /* 0x040fe40000fa4270 */
[C---:B------:R-:W-:Y:S02]  /*6390*/  ISETP.GT.AND P1, PT, R0.reuse, 0x8, P1 ;  /* 0x000000080000780c */ /* 0x040fe40000f24270 */
[----:B------:R-:W-:Y:S02]  /*63a0*/  F2FP.F16.F32.PACK_AB R81, RZ, R81 ;  /* 0x00000051ff51723e */ /* 0x000fe400000000ff */
[----:B------:R-:W-:Y:S02]  /*63b0*/  F2FP.F16.F32.PACK_AB R82, RZ, R82 ;  /* 0x00000052ff52723e */ /* 0x000fe400000000ff */
[----:B------:R-:W-:Y:S01]  /*63c0*/  F2FP.F16.F32.PACK_AB R83, RZ, R83 ;  /* 0x00000053ff53723e */ /* 0x000fe200000000ff */
[----:B------:R-:W-:Y:S01]  /*63d0*/  @P4 STG.E.U16 desc[UR54][R2.64+0xe2], R81 ;  /* 0x0000e25102004986 */ /* 0x000fe2000c101536 */
[----:B------:R-:W-:-:S02]  /*63e0*/  ISETP.GT.AND P0, PT, R0, 0x8, P0 ;  /* 0x000000080000780c */ /* 0x000fc40000704270 */
[----:B------:R-:W-:Y:S01]  /*63f0*/  F2FP.F16.F32.PACK_AB R84, RZ, R84 ;  /* 0x00000054ff54723e */ /* 0x000fe200000000ff */
[----:B------:R-:W-:Y:S01]  /*6400*/  @P3 STG.E.U16 desc[UR54][R4.64+0xe0], R82 ;  /* 0x0000e05204003986 */ /* 0x000fe2000c101536 */
[----:B------:R-:W-:Y:S02]  /*6410*/  F2FP.F16.F32.PACK_AB R85, RZ, R85 ;  /* 0x00000055ff55723e */ /* 0x000fe400000000ff */
[----:B------:R-:W-:Y:S01]  /*6420*/  F2FP.F16.F32.PACK_AB R86, RZ, R86 ;  /* 0x00000056ff56723e */ /* 0x000fe200000000ff */
[----:B------:R-:W-:Y:S01]  /*6430*/  @P2 STG.E.U16 desc[UR54][R4.64+0xe2], R83 ;  /* 0x0000e25304002986 */ /* 0x000fe2000c101536 */
[----:B------:R-:W-:-:S03]  /*6440*/  F2FP.F16.F32.PACK_AB R87, RZ, R87 ;  /* 0x00000057ff57723e */ /* 0x000fc600000000ff */
[----:B------:R-:W-:Y:S04]  /*6450*/  @P5 STG.E.U16 desc[UR54][R2.64+0xf0], R84 ;  /* 0x0000f05402005986 */ /* 0x000fe8000c101536 */
[----:B------:R0:W-:Y:S02]  /*6460*/  @P6 STG.E.U16 desc[UR54][R2.64+0xf2], R85 ;  /* 0x0000f25502006986 */ /* 0x0001e4000c101536 */
[----:B0-----:R-:W-:Y:S02]  /*6470*/  @P1 IMAD.MOV.U32 R2, RZ, RZ, R4 ;  /* 0x000000ffff021224 */ /* 0x001fe400078e0004 */
[----:B------:R-:W-:-:S05]  /*6480*/  @P1 IMAD.MOV.U32 R3, RZ, RZ, R5 ;  /* 0x000000ffff031224 */ /* 0x000fca00078e0005 */
[----:B------:R0:W-:Y:S04]  /*6490*/  @P1 STG.E.U16 desc[UR54][R2.64+0xf0], R86 ;  /* 0x0000f05602001986 */ /* 0x0001e8000c101536 */
[----:B------:R0:W-:Y:S02]  /*64a0*/  @P0 STG.E.U16 desc[UR54][R4.64+0xf2], R87 ;  /* 0x0000f25704000986 */ /* 0x0001e4000c101536 */
.L_x_157:
[----:B------:R-:W-:Y:S05]  /*64b0*/  BSYNC B0 ;  /* 0x0000000000007941 */ /* 0x000fea0003800000 */
.L_x_31:
[----:B0-----:R-:W-:Y:S01]  /*64c0*/  IMAD.U32 R2, RZ, RZ, UR52 ;  /* 0x00000034ff027e24 */ /* 0x001fe2000f8e00ff */
[----:B------:R-:W-:Y:S01]  /*64d0*/  ULDC.64 UR4, c[0x0][0x650] ;  /* 0x0001940000047ab9 */ /* 0x000fe20000000a00 */
[----:B------:R-:W-:Y:S01]  /*64e0*/  IMAD.U32 R3, RZ, RZ, UR53 ;  /* 0x00000035ff037e24 */ /* 0x000fe2000f8e00ff */
[----:B------:R0:W-:Y:S01]  /*64f0*/  SYNCS.ARRIVE.TRANS64.A1T0 RZ, [R96+UR50], RZ ;  /* 0x000000ff60ff79a7 */ /* 0x0001e20008100032 */
[----:B------:R-:W-:Y:S01]  /*6500*/  PRMT R0, RZ, 0x7610, R0 ;  /* 0x00007610ff007816 */ /* 0x000fe20000000000 */
[----:B------:R-:W-:Y:S01]  /*6510*/  IMAD.MOV.U32 R18, RZ, RZ, -0x1 ;  /* 0xffffffffff127424 */ /* 0x000fe200078e00ff */
[----:B------:R-:W-:Y:S01]  /*6520*/  LEA R16, P0, R2, R16, 0x1 ;  /* 0x0000001002107211 */ /* 0x000fe200078008ff */
[----:B------:R-:W-:Y:S02]  /*6530*/  IMAD.MOV.U32 R2, RZ, RZ, -0x1 ;  /* 0xffffffffff027424 */ /* 0x000fe400078e00ff */
[----:B------:R-:W-:Y:S01]  /*6540*/  IMAD.MOV.U32 R19, RZ, RZ, -0x1 ;  /* 0xffffffffff137424 */ /* 0x000fe200078e00ff */
[----:B------:R-:W-:-:S02]  /*6550*/  IADD3.X R17, R17, UR41, RZ, P0, !PT ;  /* 0x0000002911117c10 */ /* 0x000fc400087fe4ff */
[----:B------:R-:W-:-:S04]  /*6560*/  ISETP.GE.U32.AND P0, PT, R16, UR4, PT ;  /* 0x0000000410007c0c */ /* 0x000fc8000bf06070 */
[----:B------:R-:W-:-:S13]  /*6570*/  ISETP.GE.U32.AND.EX P0, PT, R17, UR5, PT, P0 ;  /* 0x0000000511007c0c */ /* 0x000fda000bf06100 */
[----:B0-----:R-:W-:Y:S05]  /*6580*/  @P0 BRA `(.L_x_158) ;  /* 0x0000000400700947 */ /* 0x001fea0003800000 */
[----:B------:R-:W0:Y:S01]  /*6590*/  S2UR UR7, SR_CTAID.X ;  /* 0x00000000000779c3 */ /* 0x000e220000002500 */
[----:B------:R-:W-:Y:S01]  /*65a0*/  ULDC.64 UR4, c[0x0][0x628] ;  /* 0x00018a0000047ab9 */ /* 0x000fe20000000a00 */
[----:B------:R-:W-:Y:S01]  /*65b0*/  ULDC UR6, c[0x0][0x150] ;  /* 0x0000540000067ab9 */ /* 0x000fe20000000800 */
[----:B------:R-:W-:Y:S01]  /*65c0*/  ISETP.NE.U32.AND P0, PT, RZ, UR4, PT ;  /* 0x00000004ff007c0c */ /* 0x000fe2000bf05070 */
[----:B------:R-:W-:Y:S01]  /*65d0*/  ULDC UR15, c[0x0][0x630] ;  /* 0x00018c00000f7ab9 */ /* 0x000fe20000000800 */
[C---:B------:R-:W-:Y:S02]  /*65e0*/  R2UR UR17, R16.reuse ;  /* 0x00000000101172ca */ /* 0x040fe400000e0000 */
[----:B------:R-:W-:Y:S01]  /*65f0*/  ISETP.NE.AND.EX P0, PT, RZ, UR5, PT, P0 ;  /* 0x00000005ff007c0c */ /* 0x000fe2000bf05300 */
[----:B------:R-:W1:Y:S01]  /*6600*/  S2UR UR16, SR_CTAID.Y ;  /* 0x00000000001079c3 */ /* 0x000e620000002600 */
[----:B------:R-:W-:Y:S02]  /*6610*/  R2UR UR12, R16 ;  /* 0x00000000100c72ca */ /* 0x000fe400000e0000 */
[----:B------:R-:W-:-:S02]  /*6620*/  R2UR UR13, R17 ;  /* 0x00000000110d72ca */ /* 0x000fc400000e0000 */
[----:B0-----:R-:W-:-:S05]  /*6630*/  I2FP.F32.U32 R0, UR7 ;  /* 0x0000000700007c45 */ /* 0x001fca0008201000 */
[----:B------:R-:W-:Y:S01]  /*6640*/  FMUL R0, R0, UR6 ;  /* 0x0000000600007c20 */ /* 0x000fe20008400000 */
[----:B------:R-:W-:Y:S01]  /*6650*/  ULDC UR6, c[0x0][0x154] ;  /* 0x0000550000067ab9 */ /* 0x000fe20000000800 */
[----:B-1----:R-:W-:-:S04]  /*6660*/  I2FP.F32.U32 R2, UR16 ;  /* 0x0000001000027c45 */ /* 0x002fc80008201000 */
[----:B------:R-:W0:Y:S01]  /*6670*/  F2I.U32.TRUNC.NTZ R0, R0 ;  /* 0x0000000000007305 */ /* 0x000e22000020f000 */
[----:B------:R-:W-:Y:S01]  /*6680*/  FMUL R2, R2, UR6 ;  /* 0x0000000602027c20 */ /* 0x000fe20008400000 */
[----:B------:R-:W-:Y:S06]  /*6690*/  @!P0 BRA `(.L_x_159) ;  /* 0x0000000000308947 */ /* 0x000fec0003800000 */
        /* <DEDUP_REMOVED lines=12> */
.L_x_159:
[----:B------:R-:W-:Y:S01]  /*6760*/  USHF.R.U64 UR6, UR12, UR15, UR13 ;  /* 0x0000000f0c067299 */ /* 0x000fe2000800120d */
[----:B------:R-:W-:Y:S01]  /*6770*/  R2UR UR5, R17 ;  /* 0x00000000110572ca */ /* 0x000fe200000e0000 */
[----:B------:R-:W-:Y:S01]  /*6780*/  USHF.R.U32.HI UR4, URZ, UR15, UR13 ;  /* 0x0000000f3f047299 */ /* 0x000fe2000801160d */
[----:B------:R-:W1:Y:S01]  /*6790*/  F2I.U32.TRUNC.NTZ R2, R2 ;  /* 0x0000000200027305 */ /* 0x000e62000020f000 */
[----:B------:R-:W-:Y:S01]  /*67a0*/  UIADD3 UR9, UP0, URZ, -UR6, URZ ;  /* 0x800000063f097290 */ /* 0x000fe2000ff1e03f */
[----:B------:R-:W-:Y:S01]  /*67b0*/  ULDC.64 UR10, c[0x0][0x620] ;  /* 0x00018800000a7ab9 */ /* 0x000fe20000000a00 */
[----:B------:R-:W-:Y:S02]  /*67c0*/  ULDC UR14, c[0x0][0x608] ;  /* 0x00018200000e7ab9 */ /* 0x000fe40000000800 */
[----:B------:R-:W-:Y:S01]  /*67d0*/  UIADD3.X UR4, URZ, ~UR4, URZ, UP0, !UPT ;  /* 0x800000043f047290 */ /* 0x000fe200087fe43f */
[----:B------:R-:W-:Y:S01]  /*67e0*/  ULDC UR15, c[0x0][0x658] ;  /* 0x00019600000f7ab9 */ /* 0x000fe20000000800 */
[----:B------:R-:W-:-:S02]  /*67f0*/  ULDC UR12, c[0x0][0x144] ;  /* 0x00005100000c7ab9 */ /* 0x000fc40000000800 */
[----:B------:R-:W-:Y:S01]  /*6800*/  UIMAD UR8, UR4, UR10, URZ ;  /* 0x0000000a040872a4 */ /* 0x000fe2000f8e023f */
[----:B------:R-:W-:Y:S02]  /*6810*/  ULDC UR22, c[0x0][0x148] ;  /* 0x0000520000167ab9 */ /* 0x000fe40000000800 */
[----:B------:R-:W-:Y:S01]  /*6820*/  UMOV UR4, UR17 ;  /* 0x0000001100047c82 */ /* 0x000fe20008000000 */
[----:B------:R-:W-:Y:S02]  /*6830*/  UIMAD UR8, UR9, UR11, UR8 ;  /* 0x0000000b090872a4 */ /* 0x000fe4000f8e0208 */
[----:B------:R-:W-:Y:S01]  /*6840*/  UIMAD.WIDE.U32 UR4, UR9, UR10, UR4 ;  /* 0x0000000a090472a5 */ /* 0x000fe2000f8e0004 */
[----:B0-----:R-:W-:Y:S01]  /*6850*/  R2UR UR9, R0 ;  /* 0x00000000000972ca */ /* 0x001fe200000e0000 */
[----:B------:R-:W-:Y:S01]  /*6860*/  ULDC UR20, c[0x0][0x648] ;  /* 0x0001920000147ab9 */ /* 0x000fe20000000800 */
[----:B-1----:R-:W-:Y:S01]  /*6870*/  R2UR UR13, R2 ;  /* 0x00000000020d72ca */ /* 0x002fe200000e0000 */
[----:B------:R-:W-:Y:S01]  /*6880*/  UIADD3 UR8, UR5, UR8, URZ ;  /* 0x0000000805087290 */ /* 0x000fe2000fffe03f */
[----:B------:R-:W-:-:S02]  /*6890*/  ULDC UR21, c[0x0][0x638] ;  /* 0x00018e0000157ab9 */ /* 0x000fc40000000800 */
[----:B------:R-:W-:Y:S02]  /*68a0*/  ULDC UR5, c[0x0][0x618] ;  /* 0x0001860000057ab9 */ /* 0x000fe40000000800 */
[----:B------:R-:W-:Y:S02]  /*68b0*/  USHF.R.U64 UR10, UR4, UR5, UR8 ;  /* 0x00000005040a7299 */ /* 0x000fe40008001208 */
[----:B------:R-:W-:-:S03]  /*68c0*/  USHF.R.U32.HI UR8, URZ, UR5, UR8 ;  /* 0x000000053f087299 */ /* 0x000fc60008011608 */
[----:B------:R-:W-:Y:S01]  /*68d0*/  ULDC.64 UR4, c[0x0][0x640] ;  /* 0x0001900000047ab9 */ /* 0x000fe20000000a00 */
[----:B------:R-:W-:Y:S01]  /*68e0*/  USHF.R.U64 UR11, UR10, UR14, UR8 ;  /* 0x0000000e0a0b7299 */ /* 0x000fe20008001208 */
[----:B------:R-:W-:Y:S01]  /*68f0*/  ISETP.NE.U32.AND P0, PT, RZ, UR4, PT ;  /* 0x00000004ff007c0c */ /* 0x000fe2000bf05070 */
[----:B------:R-:W-:Y:S02]  /*6900*/  USHF.R.U32.HI UR8, URZ, UR14, UR8 ;  /* 0x0000000e3f087299 */ /* 0x000fe40008011608 */
[----:B------:R-:W-:Y:S01]  /*6910*/  UIADD3 UR9, -UR9, URZ, URZ ;  /* 0x0000003f09097290 */ /* 0x000fe2000fffe13f */
[----:B------:R-:W-:Y:S01]  /*6920*/  ISETP.NE.AND.EX P0, PT, RZ, UR5, PT, P0 ;  /* 0x00000005ff007c0c */ /* 0x000fe2000bf05300 */
[----:B------:R-:W-:Y:S02]  /*6930*/  USHF.R.U64 UR17, UR11, UR15, UR8 ;  /* 0x0000000f0b117299 */ /* 0x000fe40008001208 */
[----:B------:R-:W-:Y:S02]  /*6940*/  UIADD3 UR18, -UR13, URZ, URZ ;  /* 0x0000003f0d127290 */ /* 0x000fe4000fffe13f */
[----:B------:R-:W-:-:S02]  /*6950*/  USHF.R.U32.HI UR15, URZ, UR15, UR8 ;  /* 0x0000000f3f0f7299 */ /* 0x000fc40008011608 */
[----:B------:R-:W-:Y:S01]  /*6960*/  UIMAD UR19, UR12, UR9, UR7 ;  /* 0x000000090c1372a4 */ /* 0x000fe2000f8e0207 */
[----:B------:R-:W-:-:S05]  /*6970*/  UMOV UR14, UR17 ;  /* 0x00000011000e7c82 */ /* 0x000fca0008000000 */
[----:B------:R-:W-:Y:S06]  /*6980*/  @!P0 BRA `(.L_x_160) ;  /* 0x0000000000288947 */ /* 0x000fec0003800000 */
        /* <DEDUP_REMOVED lines=10> */
.L_x_160:
        /* <DEDUP_REMOVED lines=9> */
[----:B------:R-:W-:Y:S01]  /*6ac0*/  UIMAD UR5, UR7, UR21, UR17 ;  /* 0x00000015070572a4 */ /* 0x000fe2000f8e0211 */
[----:B------:R-:W-:Y:S02]  /*6ad0*/  ULDC UR8, c[0x0][0x600] ;  /* 0x0001800000087ab9 */ /* 0x000fe40000000800 */
[----:B------:R-:W-:Y:S01]  /*6ae0*/  ULDC UR7, c[0x0][0x610] ;  /* 0x0001840000077ab9 */ /* 0x000fe20000000800 */
[----:B------:R-:W-:Y:S02]  /*6af0*/  UIMAD UR5, UR5, UR8, UR10 ;  /* 0x00000008050572a4 */ /* 0x000fe4000f8e020a */
[----:B------:R-:W-:-:S04]  /*6b00*/  UIMAD UR4, UR4, UR7, UR19 ;  /* 0x00000007040472a4 */ /* 0x000fc8000f8e0213 */
[----:B------:R-:W-:Y:S02]  /*6b10*/  USEL UR7, UR5, UR4, !UP0 ;  /* 0x0000000405077287 */ /* 0x000fe4000c000000 */
[----:B------:R-:W-:-:S04]  /*6b20*/  USEL UR4, UR4, UR5, !UP0 ;  /* 0x0000000504047287 */ /* 0x000fc8000c000000 */
[----:B------:R-:W-:Y:S02]  /*6b30*/  IMAD.U32 R2, RZ, RZ, UR7 ;  /* 0x00000007ff027e24 */ /* 0x000fe4000f8e00ff */
[----:B------:R-:W-:-:S07]  /*6b40*/  IMAD.U32 R18, RZ, RZ, UR4 ;  /* 0x00000004ff127e24 */ /* 0x000fce000f8e00ff */
.L_x_158:
[----:B------:R-:W-:Y:S01]  /*6b50*/  UIADD3 UR45, UR40, UR45, URZ ;  /* 0x0000002d282d7290 */ /* 0x000fe2000fffe03f */
[----:B------:R-:W-:Y:S02]  /*6b60*/  LOP3.LUT P0, RZ, R0, 0xff, RZ, 0xc0, !PT ;  /* 0x000000ff00ff7812 */ /* 0x000fe4000780c0ff */
[----:B------:R-:W-:Y:S01]  /*6b70*/  LOP3.LUT R98, R98, 0x1, RZ, 0x3c, !PT ;  /* 0x0000000162627812 */ /* 0x000fe200078e3cff */
[----:B------:R-:W-:Y:S02]  /*6b80*/  USHF.R.U32.HI UR4, URZ, 0x2, UR45 ;  /* 0x000000023f047899 */ /* 0x000fe4000801162d */
[----:B------:R-:W-:Y:S02]  /*6b90*/  UISETP.GT.U32.AND UP0, UPT, UR45, 0x3, UPT ;  /* 0x000000032d00788c */ /* 0x000fe4000bf04070 */
[----:B------:R-:W-:Y:S02]  /*6ba0*/  ULOP3.LUT UR4, UR4, 0x1, URZ, 0xc0, !UPT ;  /* 0x0000000104047892 */ /* 0x000fe4000f8ec03f */
[----:B------:R-:W-:-:S02]  /*6bb0*/  UISETP.LT.U32.AND UP0, UPT, UR40, 0x4, UP0 ;  /* 0x000000042800788c */ /* 0x000fc40008701070 */
[----:B------:R-:W-:Y:S02]  /*6bc0*/  UISETP.NE.U32.AND UP1, UPT, UR4, 0x1, UPT ;  /* 0x000000010400788c */ /* 0x000fe4000bf25070 */
[----:B------:R-:W-:Y:S02]  /*6bd0*/  USEL UR5, URZ, 0x1, !UP0 ;  /* 0x000000013f057887 */ /* 0x000fe4000c000000 */
[----:B------:R-:W-:Y:S02]  /*6be0*/  UISETP.GT.U32.AND UP1, UPT, UR40, 0x3, !UP1 ;  /* 0x000000032800788c */ /* 0x000fe4000cf24070 */
[----:B------:R-:W-:Y:S02]  /*6bf0*/  ULOP3.LUT UR45, UR45, 0x3, URZ, 0xc0, !UPT ;  /* 0x000000032d2d7892 */ /* 0x000fe4000f8ec03f */
[----:B------:R-:W-:-:S04]  /*6c00*/  USEL UR4, URZ, 0x1, !UP1 ;  /* 0x000000013f047887 */ /* 0x000fc8000c800000 */
[----:B------:R-:W-:Y:S01]  /*6c10*/  ULOP3.LUT UR48, UR4, UR48, UR5, 0x96, !UPT ;  /* 0x0000003004307292 */ /* 0x000fe2000f8e9605 */
[----:B------:R-:W-:Y:S11]  /*6c20*/  @P0 BRA `(.L_x_161) ;  /* 0xffffffa8007c0947 */ /* 0x000ff6000383ffff */
[----:B------:R-:W-:Y:S05]  /*6c30*/  EXIT ;  /* 0x000000000000794d */ /* 0x000fea0003800000 */
.L_x_12:
[----:B------:R-:W-:-:S08]  /*6c40*/  ISETP.NE.AND P0, PT, RZ, UR8, PT ;  /* 0x00000008ff007c0c */ /* 0x000fd0000bf05270 */
[----:B-----5:R-:W0:-:S00]  /*6c50*/  USETMAXREG.DEALLOC.CTAPOOL 0x28 ;  /* 0x00000028000079c8 */ /* 0x020e0000080e0500 */
[----:B------:R-:W-:Y:S05]  /*6c60*/  @P0 EXIT ;  /* 0x000000000000094d */ /* 0x000fea0003800000 */
[----:B0-----:R-:W-:Y:S01]  /*6c70*/  LOP3.LUT P0, RZ, R0, 0xff, RZ, 0xc0, !PT ;  /* 0x000000ff00ff7812 */ /* 0x001fe2000780c0ff */
[----:B------:R-:W-:Y:S02]  /*6c80*/  IMAD.MOV.U32 R8, RZ, RZ, 0x1 ;  /* 0x00000001ff087424 */ /* 0x000fe400078e00ff */
[----:B------:R-:W-:-:S10]  /*6c90*/  IMAD.MOV.U32 R0, RZ, RZ, RZ ;  /* 0x000000ffff007224 */ /* 0x000fd400078e00ff */
[----:B------:R-:W-:Y:S05]  /*6ca0*/  @!P0 BRA `(.L_x_162) ;  /* 0x0000000c00488947 */ /* 0x000fea0003800000 */
[----:B------:R-:W-:Y:S01]  /*6cb0*/  LOP3.LUT P0, RZ, R4, 0x1f, RZ, 0xc0, !PT ;  /* 0x0000001f04ff7812 */ /* 0x000fe2000780c0ff */
[----:B------:R-:W-:Y:S01]  /*6cc0*/  ULDC UR5, c[0x0][0x658] ;  /* 0x0001960000057ab9 */ /* 0x000fe20000000800 */
[----:B------:R-:W-:Y:S01]  /*6cd0*/  UMOV UR6, 0xffffffff ;  /* 0xffffffff00067882 */ /* 0x000fe20000000000 */
[----:B------:R-:W-:Y:S01]  /*6ce0*/  BSSY B0, `(.L_x_162) ;  /* 0x00000ce000007945 */ /* 0x000fe20003800000 */
[----:B------:R-:W-:Y:S01]  /*6cf0*/  USHF.L.U32 UR6, UR6, UR5, URZ ;  /* 0x0000000506067299 */ /* 0x000fe2000800063f */
[C---:B------:R-:W-:Y:S01]  /*6d00*/  ISETP.NE.AND P3, PT, R3.reuse, RZ, PT ;  /* 0x000000ff0300720c */ /* 0x040fe20003f65270 */
[----:B------:R-:W-:Y:S01]  /*6d10*/  IMAD.MOV.U32 R9, RZ, RZ, 0x1 ;  /* 0x00000001ff097424 */ /* 0x000fe200078e00ff */
[----:B------:R-:W-:Y:S01]  /*6d20*/  ISETP.NE.OR P0, PT, R3, RZ, !P0 ;  /* 0x000000ff0300720c */ /* 0x000fe20004705670 */
[----:B------:R-:W-:Y:S01]  /*6d30*/  IMAD.MOV.U32 R8, RZ, RZ, 0x1 ;  /* 0x00000001ff087424 */ /* 0x000fe200078e00ff */
[----:B------:R-:W-:Y:S01]  /*6d40*/  ULDC UR4, c[0x0][0x600] ;  /* 0x0001800000047ab9 */ /* 0x000fe20000000800 */
[----:B------:R-:W-:Y:S01]  /*6d50*/  IMAD.MOV.U32 R0, RZ, RZ, RZ ;  /* 0x000000ffff007224 */ /* 0x000fe200078e00ff */
[----:B------:R-:W-:Y:S01]  /*6d60*/  UMOV UR7, 0x1 ;  /* 0x0000000100077882 */ /* 0x000fe20000000000 */
[----:B------:R-:W-:-:S02]  /*6d70*/  UIADD3 UR29, UR36, 0x1, URZ ;  /* 0x00000001241d7890 */ /* 0x000fc4000fffe03f */
[----:B------:R-:W-:Y:S02]  /*6d80*/  ULOP3.LUT UR21, UR39, 0x2, URZ, 0xfc, !UPT ;  /* 0x0000000227157892 */ /* 0x000fe4000f8efc3f */
[----:B------:R-:W-:Y:S02]  /*6d90*/  UIADD3 UR4, UR4, -0x1, URZ ;  /* 0xffffffff04047890 */ /* 0x000fe4000fffe03f */
[----:B------:R-:W-:Y:S02]  /*6da0*/  USHF.L.U32 UR5, UR7, UR5, URZ ;  /* 0x0000000507057299 */ /* 0x000fe4000800063f */
[----:B------:R-:W-:Y:S01]  /*6db0*/  ULOP3.LUT UR6, URZ, UR6, URZ, 0x33, !UPT ;  /* 0x000000063f067292 */ /* 0x000fe2000f8e333f */
[----:B------:R-:W-:-:S11]  /*6dc0*/  ULDC.64 UR30, c[0x0][0x198] ;  /* 0x00006600001e7ab9 */ /* 0x000fd60000000a00 */
.L_x_174:
[----:B------:R-:W-:-:S03]  /*6dd0*/  UMOV UR7, 0xffffffff ;  /* 0xffffffff00077882 */ /* 0x000fc60000000000 */
[----:B------:R-:W-:Y:S05]  /*6de0*/  BRA.DIV UR7, `(.L_x_163) ;  /* 0x0000001207107947 */ /* 0x000fea000b800000 */
[----:B------:R-:W-:-:S13]  /*6df0*/  ELECT P6, URZ, PT ;  /* 0x00000000003f782f */ /* 0x000fda00038c0000 */
.L_x_187:
[----:B------:R-:W-:Y:S04]  /*6e00*/  BSSY B1, `(.L_x_164) ;  /* 0x0000046000017945 */ /* 0x000fe80003800000 */
[----:B------:R-:W-:Y:S05]  /*6e10*/  @!P6 BRA `(.L_x_165) ;  /* 0x000000040010e947 */ /* 0x000fea0003800000 */
[----:B------:R-:W0:Y:S02]  /*6e20*/  LDC R3, c[0x0][0x28c] ;  /* 0x0000a300ff037b82 */ /* 0x000e240000000800 */
[----:B0-----:R-:W-:-:S13]  /*6e30*/  ISETP.GE.AND P1, PT, R3, 0x1, PT ;  /* 0x000000010300780c */ /* 0x001fda0003f26270 */
[----:B------:R-:W-:Y:S05]  /*6e40*/  @!P1 BRA `(.L_x_165) ;  /* 0x0000000400049947 */ /* 0x000fea0003800000 */
[----:B------:R-:W-:Y:S02]  /*6e50*/  IMAD.SHL.U32 R6, R2, 0x80, RZ ;  /* 0x0000008002067824 */ /* 0x000fe400078e00ff */
[----:B------:R-:W-:Y:S02]  /*6e60*/  IMAD.SHL.U32 R18, R18, 0x40, RZ ;  /* 0x0000004012127824 */ /* 0x000fe400078e00ff */
[----:B------:R-:W-:Y:S02]  /*6e70*/  IMAD.MOV.U32 R11, RZ, RZ, RZ ;  /* 0x000000ffff0b7224 */ /* 0x000fe400078e00ff */
[----:B------:R-:W-:Y:S02]  /*6e80*/  IMAD.U32 R12, RZ, RZ, UR29 ;  /* 0x0000001dff0c7e24 */ /* 0x000fe4000f8e00ff */
[----:B------:R-:W-:Y:S02]  /*6e90*/  IMAD.MOV.U32 R2, RZ, RZ, R8 ;  /* 0x000000ffff027224 */ /* 0x000fe400078e0008 */
[----:B------:R-:W-:-:S02]  /*6ea0*/  IMAD.MOV.U32 R3, RZ, RZ, R0 ;  /* 0x000000ffff037224 */ /* 0x000fc400078e0000 */
[----:B------:R-:W-:-:S07]  /*6eb0*/  VIADD R13, R6, 0x40 ;  /* 0x00000040060d7836 */ /* 0x000fce0000000000 */
.L_x_169:
[----:B------:R-:W0:Y:S01]  /*6ec0*/  S2R R5, SR_CgaCtaId ;  /* 0x0000000000057919 */ /* 0x000e220000008800 */
[----:B------:R-:W-:-:S04]  /*6ed0*/  MOV R4, 0x400 ;  /* 0x0000040000047802 */ /* 0x000fc80000000f00 */
[----:B0-----:R-:W-:Y:S02]  /*6ee0*/  LEA R10, R5, R4, 0x18 ;  /* 0x00000004050a7211 */ /* 0x001fe400078ec0ff */
[----:B------:R-:W-:Y:S01]  /*6ef0*/  SHF.L.U32 R4, R2, 0x1f, RZ ;  /* 0x0000001f02047819 */ /* 0x000fe200000006ff */
[----:B------:R-:W0:Y:S02]  /*6f00*/  @!P3 LDC R5, c[0x0][0x500] ;  /* 0x00014000ff05bb82 */ /* 0x000e240000000800 */
[----:B------:R-:W-:-:S04]  /*6f10*/  IMAD R7, R3, 0x8, R10 ;  /* 0x0000000803077824 */ /* 0x000fc800078e020a */
[----:B------:R-:W1:Y:S02]  /*6f20*/  SYNCS.PHASECHK.TRANS64.TRYWAIT P1, [R7+URZ+0x20], R4 ;  /* 0x00002004070075a7 */ /* 0x000e64000802017f */
[----:B-1----:R-:W-:Y:S05]  /*6f30*/  @!P1 BRA `(.L_x_166) ;  /* 0x0000000c00dc9947 */ /* 0x002fea0003800000 */
.L_x_188:
[----:B------:R-:W-:Y:S01]  /*6f40*/  UPRMT UR7, UR21, 0x9910, URZ ;  /* 0x0000991015077896 */ /* 0x000fe2000800003f */
[----:B0-----:R0:W-:Y:S03]  /*6f50*/  @!P3 SYNCS.ARRIVE.TRANS64 RZ, [R7+URZ], R5 ;  /* 0x0000000507ffb9a7 */ /* 0x0011e6000800003f */
[----:B------:R-:W-:-:S06]  /*6f60*/  UISETP.NE.AND UP0, UPT, UR7, 0x2, UPT ;  /* 0x000000020700788c */ /* 0x000fcc000bf05270 */
[----:B------:R-:W-:-:S13]  /*6f70*/  PLOP3.LUT P1, PT, PT, PT, UP0, 0x80, 0x0 ;  /* 0x000000000000781c */ /* 0x000fda0003f2f008 */
[----:B0-----:R-:W-:Y:S05]  /*6f80*/  @P1 BRA `(.L_x_167) ;  /* 0x0000000000041947 */ /* 0x001fea0003800000 */
[----:B------:R-:W-:Y:S01]  /*6f90*/  BPT.TRAP 0x1 ;  /* 0x000000040000795c */ /* 0x000fe20000300000 */
.L_x_167:
[----:B------:R-:W-:Y:S05]  /*6fa0*/  @P0 BRA `(.L_x_168) ;  /* 0x0000000000040947 */ /* 0x000fea0003800000 */
[----:B------:R-:W-:Y:S01]  /*6fb0*/  BPT.TRAP 0x1 ;  /* 0x000000040000795c */ /* 0x000fe20000300000 */
.L_x_168:
[--C-:B-1----:R-:W-:Y:S01]  /*6fc0*/  IMAD R4, R3, 0x4000, R10.reuse ;  /* 0x0000400003047824 */ /* 0x102fe200078e020a */
[----:B------:R-:W-:Y:S01]  /*6fd0*/  R2UR UR27, R11 ;  /* 0x000000000b1b72ca */ /* 0x000fe200000e0000 */
[----:B------:R-:W-:Y:S01]  /*6fe0*/  IMAD R10, R3, 0x8000, R10 ;  /* 0x00008000030a7824 */ /* 0x000fe200078e020a */
[----:B------:R-:W-:Y:S01]  /*6ff0*/  R2UR UR9, R7 ;  /* 0x00000000070972ca */ /* 0x000fe200000e0000 */
[----:B------:R-:W-:Y:S01]  /*7000*/  UIADD3 UR14, UP0, UR30, 0xf0, URZ ;  /* 0x000000f01e0e7890 */ /* 0x000fe2000ff1e03f */
[----:B------:R-:W-:Y:S01]  /*7010*/  R2UR UR7, R4 ;  /* 0x00000000040772ca */ /* 0x000fe200000e0000 */
[----:B------:R-:W-:Y:S01]  /*7020*/  VIADD R12, R12, 0xffffffff ;  /* 0xffffffff0c0c7836 */ /* 0x000fe20000000000 */
[----:B------:R-:W-:Y:S01]  /*7030*/  R2UR UR16, R10 ;  /* 0x000000000a1072ca */ /* 0x000fe200000e0000 */
[----:B------:R-:W-:Y:S01]  /*7040*/  UIADD3 UR32, UP1, UR30, 0x1f0, URZ ;  /* 0x000001f01e207890 */ /* 0x000fe2000ff3e03f */
[----:B------:R-:W-:Y:S01]  /*7050*/  R2UR UR12, R19 ;  /* 0x00000000130c72ca */ /* 0x000fe200000e0000 */
[----:B------:R-:W-:Y:S01]  /*7060*/  UIADD3.X UR15, URZ, UR31, URZ, UP0, !UPT ;  /* 0x0000001f3f0f7290 */ /* 0x000fe200087fe43f */
[----:B------:R-:W-:Y:S01]  /*7070*/  R2UR UR11, R18 ;  /* 0x00000000120b72ca */ /* 0x000fe200000e0000 */
[----:B------:R-:W-:Y:S01]  /*7080*/  UIADD3.X UR33, URZ, UR31, URZ, UP1, !UPT ;  /* 0x0000001f3f217290 */ /* 0x000fe20008ffe43f */
[----:B------:R-:W-:Y:S01]  /*7090*/  R2UR UR26, R6 ;  /* 0x00000000061a72ca */ /* 0x000fe200000e0000 */
[----:B------:R-:W-:Y:S01]  /*70a0*/  UIADD3 UR13, UR27, 0x40, URZ ;  /* 0x000000401b0d7890 */ /* 0x000fe2000fffe03f */
[----:B------:R-:W-:Y:S01]  /*70b0*/  R2UR UR18, R13 ;  /* 0x000000000d1272ca */ /* 0x000fe200000e0000 */
[----:B------:R-:W-:Y:S01]  /*70c0*/  VIADD R3, R3, 0x1 ;  /* 0x0000000103037836 */ /* 0x000fe20000000000 */
[----:B------:R-:W-:Y:S01]  /*70d0*/  ISETP.GT.AND P2, PT, R12, 0x1, PT ;  /* 0x000000010c00780c */ /* 0x000fe20003f44270 */
[----:B------:R-:W-:Y:S01]  /*70e0*/  UIADD3 UR8, UR7, 0x180, URZ ;  /* 0x0000018007087890 */ /* 0x000fe2000fffe03f */
[----:B------:R-:W-:Y:S01]  /*70f0*/  VIADD R11, R11, 0x80 ;  /* 0x000000800b0b7836 */ /* 0x000fe20000000000 */
[----:B------:R-:W-:Y:S01]  /*7100*/  UIADD3 UR7, UR7, 0x2180, URZ ;  /* 0x0000218007077890 */ /* 0x000fe2000fffe03f */
[----:B------:R-:W-:Y:S01]  /*7110*/  ISETP.NE.AND P1, PT, R3, 0x4, PT ;  /* 0x000000040300780c */ /* 0x000fe20003f25270 */
[----:B------:R-:W-:-:S02]  /*7120*/  UIADD3 UR24, UR16, 0x10180, URZ ;  /* 0x0001018010187890 */ /* 0x000fc4000fffe03f */
[----:B------:R-:W-:Y:S01]  /*7130*/  UIADD3 UR16, UR16, 0x14180, URZ ;  /* 0x0001418010107890 */ /* 0x000fe2000fffe03f */
[----:B------:R-:W-:Y:S01]  /*7140*/  SEL R5, RZ, 0x1, P1 ;  /* 0x00000001ff057807 */ /* 0x000fe20000800000 */
[----:B------:R-:W-:Y:S01]  /*7150*/  UMOV UR22, 0x0 ;  /* 0x0000000000167882 */ /* 0x000fe20000000000 */
[----:B------:R-:W-:Y:S01]  /*7160*/  UMOV UR23, 0x10000000 ;  /* 0x1000000000177882 */ /* 0x000fe20000000000 */
[----:B------:R-:W-:Y:S01]  /*7170*/  UMOV UR10, UR27 ;  /* 0x0000001b000a7c82 */ /* 0x000fe20008000000 */
[----:B------:R-:W-:Y:S01]  /*7180*/  UMOV UR25, UR9 ;  /* 0x0000000900197c82 */ /* 0x000fe20008000000 */
[----:B------:R0:W-:Y:S01]  /*7190*/  UTMALDG.3D [UR8], [UR14], desc[UR22] ;  /* 0x000016080e0075b4 */ /* 0x0001e20008011000 */
[----:B------:R-:W-:Y:S01]  /*71a0*/  UMOV UR28, UR12 ;  /* 0x0000000c001c7c82 */ /* 0x000fe20008000000 */
[----:B------:R-:W-:Y:S01]  /*71b0*/  UMOV UR17, UR9 ;  /* 0x0000000900117c82 */ /* 0x000fe20008000000 */
[----:B------:R-:W-:Y:S01]  /*71c0*/  UMOV UR19, UR27 ;  /* 0x0000001b00137c82 */ /* 0x000fe20008000000 */
[----:B------:R-:W-:Y:S01]  /*71d0*/  UMOV UR20, UR12 ;  /* 0x0000000c00147c82 */ /* 0x000fe20008000000 */
[----:B------:R-:W-:-:S02]  /*71e0*/  LOP3.LUT R2, R2, R5, RZ, 0x3c, !PT ;  /* 0x0000000502027212 */ /* 0x000fc400078e3cff */
[----:B------:R-:W-:Y:S01]  /*71f0*/  SEL R3, R3, RZ, P1 ;  /* 0x000000ff03037207 */ /* 0x000fe20000800000 */
[----:B0-----:R-:W-:Y:S01]  /*7200*/  UMOV UR8, UR7 ;  /* 0x0000000700087c82 */ /* 0x001fe20008000000 */
[----:B------:R-:W-:Y:S02]  /*7210*/  UMOV UR10, UR13 ;  /* 0x0000000d000a7c82 */ /* 0x000fe40008000000 */
[----:B------:R0:W-:Y:S01]  /*7220*/  UTMALDG.3D [UR8], [UR14], desc[UR22] ;  /* 0x000016080e0075b4 */ /* 0x0001e20008011000 */
[----:B------:R0:W-:Y:S01]  /*7230*/  UTMALDG.3D [UR24], [UR32], desc[UR22] ;  /* 0x00001618200075b4 */ /* 0x0001e20008011000 */
[----:B------:R0:W-:Y:S02]  /*7240*/  UTMALDG.3D [UR16], [UR32], desc[UR22] ;  /* 0x00001610200075b4 */ /* 0x0001e40008011000 */
[----:B0-----:R-:W-:Y:S05]  /*7250*/  @P2 BRA `(.L_x_169) ;  /* 0xfffffffc00182947 */ /* 0x001fea000383ffff */
.L_x_165:
[----:B------:R-:W-:Y:S05]  /*7260*/  BSYNC B1 ;  /* 0x0000000000017941 */ /* 0x000fea0003800000 */
.L_x_164:
[----:B------:R-:W-:Y:S01]  /*7270*/  LOP3.LUT P4, RZ, R9, 0xff, RZ, 0xc0, !PT ;  /* 0x000000ff09ff7812 */ /* 0x000fe2000788c0ff */
[----:B------:R-:W-:Y:S01]  /*7280*/  VIADD R0, R0, UR36 ;  /* 0x0000002400007c36 */ /* 0x000fe20008000000 */
[----:B------:R-:W-:Y:S01]  /*7290*/  ULDC.64 UR8, c[0x0][0x650] ;  /* 0x0001940000087ab9 */ /* 0x000fe20000000a00 */
[----:B------:R-:W-:Y:S01]  /*72a0*/  BSSY B1, `(.L_x_170) ;  /* 0x000006f000017945 */ /* 0x000fe20003800000 */
[----:B------:R-:W-:Y:S01]  /*72b0*/  IMAD.MOV.U32 R18, RZ, RZ, -0x1 ;  /* 0xffffffffff127424 */ /* 0x000fe200078e00ff */
[----:B------:R-:W-:Y:S01]  /*72c0*/  PRMT R9, RZ, 0x7610, R9 ;  /* 0x00007610ff097816 */ /* 0x000fe20000000009 */
[----:B------:R-:W-:Y:S01]  /*72d0*/  IMAD.MOV.U32 R19, RZ, RZ, -0x1 ;  /* 0xffffffffff137424 */ /* 0x000fe200078e00ff */
[C---:B------:R-:W-:Y:S02]  /*72e0*/  ISETP.GT.U32.AND P1, PT, R0.reuse, 0x3, PT ;  /* 0x000000030000780c */ /* 0x040fe40003f24070 */
[----:B------:R-:W-:Y:S02]  /*72f0*/  SHF.R.U32.HI R2, RZ, 0x2, R0 ;  /* 0x00000002ff027819 */ /* 0x000fe40000011600 */
[----:B------:R-:W-:-:S02]  /*7300*/  LOP3.LUT R0, R0, 0x3, RZ, 0xc0, !PT ;  /* 0x0000000300007812 */ /* 0x000fc400078ec0ff */
[----:B------:R-:W0:Y:S01]  /*7310*/  @P4 S2R R4, SR_CgaCtaId ;  /* 0x0000000000044919 */ /* 0x000e220000008800 */
[----:B------:R-:W-:Y:S02]  /*7320*/  @P4 MOV R3, 0x400 ;  /* 0x0000040000034802 */ /* 0x000fe40000000f00 */
[----:B------:R-:W-:-:S04]  /*7330*/  LOP3.LUT R2, R2, 0x1, RZ, 0xc0, !PT ;  /* 0x0000000102027812 */ /* 0x000fc800078ec0ff */
[----:B------:R-:W-:Y:S02]  /*7340*/  ISETP.NE.U32.AND P2, PT, R2, 0x1, PT ;  /* 0x000000010200780c */ /* 0x000fe40003f45070 */
[----:B0-----:R-:W-:Y:S01]  /*7350*/  @P4 LEA R3, R4, R3, 0x18 ;  /* 0x0000000304034211 */ /* 0x001fe200078ec0ff */
[----:B------:R-:W-:-:S03]  /*7360*/  IMAD.U32 R4, RZ, RZ, UR36 ;  /* 0x00000024ff047e24 */ /* 0x000fc6000f8e00ff */
[----:B------:R0:W-:Y:S01]  /*7370*/  @P4 SYNCS.ARRIVE.TRANS64.A1T0 RZ, [R3+URZ+0x78], RZ ;  /* 0x000078ff03ff49a7 */ /* 0x0001e2000810003f */
[----:B------:R-:W-:Y:S02]  /*7380*/  IADD3 R16, P4, R16, UR52, RZ ;  /* 0x0000003410107c10 */ /* 0x000fe4000ff9e0ff */
[----:B------:R-:W-:Y:S02]  /*7390*/  ISETP.LT.U32.AND P1, PT, R4, 0x4, P1 ;  /* 0x000000040400780c */ /* 0x000fe40000f21070 */
[----:B------:R-:W-:Y:S02]  /*73a0*/  IADD3.X R17, R17, UR38, RZ, P4, !PT ;  /* 0x0000002611117c10 */ /* 0x000fe4000a7fe4ff */
[----:B------:R-:W-:Y:S02]  /*73b0*/  ISETP.GE.U32.AND P4, PT, R16, UR8, PT ;  /* 0x0000000810007c0c */ /* 0x000fe4000bf86070 */
[----:B0-----:R-:W-:Y:S02]  /*73c0*/  SEL R3, RZ, 0x1, !P1 ;  /* 0x00000001ff037807 */ /* 0x001fe40004800000 */
[----:B------:R-:W-:-:S02]  /*73d0*/  ISETP.GE.U32.AND.EX P1, PT, R17, UR9, PT, P4 ;  /* 0x0000000911007c0c */ /* 0x000fc4000bf26140 */
[----:B------:R-:W-:-:S04]  /*73e0*/  ISETP.GT.U32.AND P2, PT, R4, 0x3, !P2 ;  /* 0x000000030400780c */ /* 0x000fc80005744070 */
[----:B------:R-:W-:-:S04]  /*73f0*/  SEL R2, RZ, 0x1, !P2 ;  /* 0x00000001ff027807 */ /* 0x000fc80005000000 */
[--C-:B------:R-:W-:Y:S01]  /*7400*/  LOP3.LUT R8, R2, R8, R3.reuse, 0x96, !PT ;  /* 0x0000000802087212 */ /* 0x100fe200078e9603 */
[----:B------:R-:W-:Y:S01]  /*7410*/  IMAD.MOV.U32 R2, RZ, RZ, -0x1 ;  /* 0xffffffffff027424 */ /* 0x000fe200078e00ff */
[----:B------:R-:W-:Y:S01]  /*7420*/  PRMT R3, RZ, 0x7610, R3 ;  /* 0x00007610ff037816 */ /* 0x000fe20000000003 */
[----:B------:R-:W-:Y:S06]  /*7430*/  @P1 BRA `(.L_x_171) ;  /* 0x0000000400541947 */ /* 0x000fec0003800000 */
[----:B------:R-:W0:Y:S01]  /*7440*/  S2UR UR7, SR_CTAID.X ;  /* 0x00000000000779c3 */ /* 0x000e220000002500 */
[----:B------:R-:W-:Y:S01]  /*7450*/  ULDC.64 UR8, c[0x0][0x628] ;  /* 0x00018a0000087ab9 */ /* 0x000fe20000000a00 */
[----:B------:R-:W-:Y:S01]  /*7460*/  ULDC UR10, c[0x0][0x150] ;  /* 0x00005400000a7ab9 */ /* 0x000fe20000000800 */
[----:B------:R-:W-:Y:S01]  /*7470*/  ISETP.NE.U32.AND P1, PT, RZ, UR8, PT ;  /* 0x00000008ff007c0c */ /* 0x000fe2000bf25070 */
[----:B------:R-:W-:Y:S01]  /*7480*/  ULDC UR11, c[0x0][0x630] ;  /* 0x00018c00000b7ab9 */ /* 0x000fe20000000800 */
[----:B------:R-:W-:Y:S01]  /*7490*/  ULDC UR13, c[0x0][0x154] ;  /* 0x00005500000d7ab9 */ /* 0x000fe20000000800 */
[----:B------:R-:W-:Y:S01]  /*74a0*/  IMAD.MOV.U32 R2, RZ, RZ, R16 ;  /* 0x000000ffff027224 */ /* 0x000fe200078e0010 */
[----:B------:R-:W-:Y:S01]  /*74b0*/  ISETP.NE.AND.EX P1, PT, RZ, UR9, PT, P1 ;  /* 0x00000009ff007c0c */ /* 0x000fe2000bf25310 */
[----:B------:R-:W1:Y:S01]  /*74c0*/  S2UR UR12, SR_CTAID.Y ;  /* 0x00000000000c79c3 */ /* 0x000e620000002600 */
[----:B0-----:R-:W-:-:S05]  /*74d0*/  I2FP.F32.U32 R3, UR7 ;  /* 0x0000000700037c45 */ /* 0x001fca0008201000 */
[----:B------:R-:W-:Y:S01]  /*74e0*/  FMUL R10, R3, UR10 ;  /* 0x0000000a030a7c20 */ /* 0x000fe20008400000 */
[----:B------:R-:W-:-:S05]  /*74f0*/  IMAD.MOV.U32 R3, RZ, RZ, R17 ;  /* 0x000000ffff037224 */ /* 0x000fca00078e0011 */
[----:B------:R-:W-:Y:S05]  /*7500*/  @!P1 BRA `(.L_x_172) ;  /* 0x0000000000289947 */ /* 0x000fea0003800000 */
[----:B------:R-:W-:Y:S02]  /*7510*/  ULDC UR10, c[0x0][0x634] ;  /* 0x00018d00000a7ab9 */ /* 0x000fe40000000800 */
[----:B------:R-:W-:-:S05]  /*7520*/  IADD3 R7, P1, R16, UR10, RZ ;  /* 0x0000000a10077c10 */ /* 0x000fca000ff3e0ff */
[----:B------:R-:W-:-:S04]  /*7530*/  IMAD.X R11, RZ, RZ, R17, P1 ;  /* 0x000000ffff0b7224 */ /* 0x000fc800008e0611 */
[----:B------:R-:W-:-:S04]  /*7540*/  IMAD.WIDE.U32 R4, R11, UR8, RZ ;  /* 0x000000080b047c25 */ /* 0x000fc8000f8e00ff */
[----:B------:R-:W-:-:S04]  /*7550*/  IMAD.WIDE.U32 R4, P1, R7, UR9, R4 ;  /* 0x0000000907047c25 */ /* 0x000fc8000f820004 */
[----:B------:R-:W-:-:S04]  /*7560*/  IMAD.WIDE.U32 R6, R7, UR8, RZ ;  /* 0x0000000807067c25 */ /* 0x000fc8000f8e00ff */
[----:B------:R-:W-:Y:S01]  /*7570*/  IMAD.X R3, RZ, RZ, RZ, P1 ;  /* 0x000000ffff037224 */ /* 0x000fe200008e06ff */
[----:B------:R-:W-:Y:S01]  /*7580*/  IADD3 RZ, P1, R7, R4, RZ ;  /* 0x0000000407ff7210 */ /* 0x000fe20007f3e0ff */
[----:B------:R-:W-:-:S04]  /*7590*/  IMAD.MOV.U32 R2, RZ, RZ, R5 ;  /* 0x000000ffff027224 */ /* 0x000fc800078e0005 */
[----:B------:R-:W-:-:S08]  /*75a0*/  IMAD.WIDE.U32.X R2, R11, UR9, R2, P1 ;  /* 0x000000090b027c25 */ /* 0x000fd000088e0402 */
.L_x_172:
[--C-:B------:R-:W-:Y:S01]  /*75b0*/  SHF.R.U64 R19, R2, UR11, R3.reuse ;  /* 0x0000000b02137c19 */ /* 0x100fe20008001203 */
[----:B------:R-:W0:Y:S01]  /*75c0*/  F2I.U32.TRUNC.NTZ R10, R10 ;  /* 0x0000000a000a7305 */ /* 0x000e22000020f000 */
[----:B------:R-:W-:Y:S01]  /*75d0*/  SHF.R.U32.HI R2, RZ, UR11, R3 ;  /* 0x0000000bff027c19 */ /* 0x000fe20008011603 */
[----:B------:R-:W-:Y:S01]  /*75e0*/  ULDC.64 UR8, c[0x0][0x620] ;  /* 0x0001880000087ab9 */ /* 0x000fe20000000a00 */
[----:B------:R-:W-:Y:S01]  /*75f0*/  IADD3 R5, P1, RZ, -R19, RZ ;  /* 0x80000013ff057210 */ /* 0x000fe20007f3e0ff */
[----:B------:R-:W-:Y:S01]  /*7600*/  ULDC.64 UR14, c[0x0][0x640] ;  /* 0x00019000000e7ab9 */ /* 0x000fe20000000a00 */
[----:B-1----:R-:W-:Y:S01]  /*7610*/  I2FP.F32.U32 R4, UR12 ;  /* 0x0000000c00047c45 */ /* 0x002fe20008201000 */
[----:B------:R-:W1:Y:S01]  /*7620*/  LDC R15, c[0x0][0x610] ;  /* 0x00018400ff0f7b82 */ /* 0x000e620000000800 */
[----:B------:R-:W-:Y:S01]  /*7630*/  ULDC UR11, c[0x0][0x658] ;  /* 0x00019600000b7ab9 */ /* 0x000fe20000000800 */
[----:B------:R-:W-:Y:S01]  /*7640*/  IMAD.X R2, RZ, RZ, ~R2, P1 ;  /* 0x000000ffff027224 */ /* 0x000fe200008e0e02 */
[----:B------:R-:W-:Y:S01]  /*7650*/  ISETP.NE.U32.AND P1, PT, RZ, UR14, PT ;  /* 0x0000000eff007c0c */ /* 0x000fe2000bf25070 */
[----:B------:R-:W-:Y:S01]  /*7660*/  FMUL R6, R4, UR13 ;  /* 0x0000000d04067c20 */ /* 0x000fe20008400000 */
[----:B------:R-:W-:Y:S01]  /*7670*/  ULDC UR13, c[0x0][0x648] ;  /* 0x00019200000d7ab9 */ /* 0x000fe20000000800 */
[----:B------:R-:W-:Y:S01]  /*7680*/  IMAD R4, R2, UR8, RZ ;  /* 0x0000000802047c24 */ /* 0x000fe2000f8e02ff */
[----:B------:R-:W-:Y:S01]  /*7690*/  ISETP.NE.AND.EX P1, PT, RZ, UR15, PT, P1 ;  /* 0x0000000fff007c0c */ /* 0x000fe2000bf25310 */
[C---:B------:R-:W-:Y:S01]  /*76a0*/  IMAD.WIDE.U32 R2, R5.reuse, UR8, R16 ;  /* 0x0000000805027c25 */ /* 0x040fe2000f8e0010 */
[----:B0-----:R-:W-:Y:S01]  /*76b0*/  R2UR UR8, R10 ;  /* 0x000000000a0872ca */ /* 0x001fe200000e0000 */
[----:B------:R-:W0:Y:S02]  /*76c0*/  F2I.U32.TRUNC.NTZ R6, R6 ;  /* 0x0000000600067305 */ /* 0x000e24000020f000 */
[----:B------:R-:W-:Y:S01]  /*76d0*/  IMAD R5, R5, UR9, R4 ;  /* 0x0000000905057c24 */ /* 0x000fe2000f8e0204 */
[----:B------:R-:W-:-:S03]  /*76e0*/  ULDC UR9, c[0x0][0x618] ;  /* 0x0001860000097ab9 */ /* 0x000fc60000000800 */
[----:B------:R-:W-:-:S05]  /*76f0*/  IMAD.IADD R3, R3, 0x1, R5 ;  /* 0x0000000103037824 */ /* 0x000fca00078e0205 */
[--C-:B------:R-:W-:Y:S02]  /*7700*/  SHF.R.U64 R10, R2, UR9, R3.reuse ;  /* 0x00000009020a7c19 */ /* 0x100fe40008001203 */
[----:B------:R-:W-:Y:S01]  /*7710*/  SHF.R.U32.HI R3, RZ, UR9, R3 ;  /* 0x00000009ff037c19 */ /* 0x000fe20008011603 */
[----:B------:R-:W-:Y:S01]  /*7720*/  ULDC UR9, c[0x0][0x608] ;  /* 0x0001820000097ab9 */ /* 0x000fe20000000800 */
[----:B0-----:R-:W-:Y:S02]  /*7730*/  R2UR UR10, R6 ;  /* 0x00000000060a72ca */ /* 0x001fe400000e0000 */
[--C-:B------:R-:W-:Y:S02]  /*7740*/  SHF.R.U64 R12, R10, UR9, R3.reuse ;  /* 0x000000090a0c7c19 */ /* 0x100fe40008001203 */
[----:B------:R-:W-:Y:S01]  /*7750*/  SHF.R.U32.HI R3, RZ, UR9, R3 ;  /* 0x00000009ff037c19 */ /* 0x000fe20008011603 */
[----:B------:R-:W-:-:S03]  /*7760*/  UIADD3 UR9, -UR8, URZ, URZ ;  /* 0x0000003f08097290 */ /* 0x000fc6000fffe13f */
[--C-:B------:R-:W-:Y:S01]  /*7770*/  SHF.R.U64 R13, R12, UR11, R3.reuse ;  /* 0x0000000b0c0d7c19 */ /* 0x100fe20008001203 */
[----:B------:R-:W-:Y:S01]  /*7780*/  ULDC UR8, c[0x0][0x144] ;  /* 0x0000510000087ab9 */ /* 0x000fe20000000800 */
[----:B------:R-:W-:-:S03]  /*7790*/  SHF.R.U32.HI R3, RZ, UR11, R3 ;  /* 0x0000000bff037c19 */ /* 0x000fc60008011603 */
[----:B------:R-:W-:Y:S01]  /*77a0*/  IMAD.MOV.U32 R2, RZ, RZ, R13 ;  /* 0x000000ffff027224 */ /* 0x000fe200078e000d */
[----:B------:R-:W-:Y:S06]  /*77b0*/  @!P1 BRA `(.L_x_173) ;  /* 0x0000000000289947 */ /* 0x000fec0003800000 */
        /* <DEDUP_REMOVED lines=10> */
.L_x_173:
[----:B------:R-:W-:Y:S01]  /*7860*/  UISETP.NE.AND UP0, UPT, UR37, URZ, UPT ;  /* 0x0000003f2500728c */ /* 0x000fe2000bf05270 */
[----:B------:R-:W-:Y:S01]  /*7870*/  SHF.R.U64 R3, R2, UR13, R3 ;  /* 0x0000000d02037c19 */ /* 0x000fe20008001203 */
[----:B------:R-:W-:Y:S01]  /*7880*/  UIADD3 UR10, -UR10, URZ, URZ ;  /* 0x0000003f0a0a7290 */ /* 0x000fe2000fffe13f */
[----:B------:R-:W-:Y:S01]  /*7890*/  LOP3.LUT R2, R12, UR6, RZ, 0xc0, !PT ;  /* 0x000000060c027c12 */ /* 0x000fe2000f8ec0ff */
[----:B------:R-:W-:Y:S01]  /*78a0*/  UIMAD UR7, UR8, UR9, UR7 ;  /* 0x00000009080772a4 */ /* 0x000fe2000f8e0207 */
[----:B------:R-:W-:Y:S01]  /*78b0*/  LOP3.LUT R5, R10, UR4, RZ, 0xc0, !PT ;  /* 0x000000040a057c12 */ /* 0x000fe2000f8ec0ff */
[----:B------:R-:W-:Y:S01]  /*78c0*/  IMAD.MOV R4, RZ, RZ, -R3 ;  /* 0x000000ffff047224 */ /* 0x000fe200078e0a03 */
[----:B------:R-:W-:Y:S01]  /*78d0*/  ULDC UR8, c[0x0][0x148] ;  /* 0x0000520000087ab9 */ /* 0x000fe20000000800 */
[----:B------:R-:W-:Y:S01]  /*78e0*/  IMAD R18, R3, UR5, R2 ;  /* 0x0000000503127c24 */ /* 0x000fe2000f8e0202 */
[----:B------:R-:W-:Y:S01]  /*78f0*/  PLOP3.LUT P1, PT, PT, PT, UP0, 0x80, 0x0 ;  /* 0x000000000000781c */ /* 0x000fe20003f2f008 */
[----:B------:R-:W-:Y:S01]  /*7900*/  IMAD.MOV.U32 R3, RZ, RZ, 0x1 ;  /* 0x00000001ff037424 */ /* 0x000fe200078e00ff */
[----:B------:R-:W-:-:S03]  /*7910*/  @UP0 UIMAD UR7, UR8, UR10, UR12 ;  /* 0x0000000a080702a4 */ /* 0x000fc6000f8e020c */
[----:B------:R-:W-:Y:S02]  /*7920*/  ULDC UR8, c[0x0][0x638] ;  /* 0x00018e0000087ab9 */ /* 0x000fe40000000800 */
[----:B------:R-:W-:Y:S02]  /*7930*/  IMAD R2, R4, UR8, R13 ;  /* 0x0000000804027c24 */ /* 0x000fe4000f8e020d */
[----:B-1----:R-:W-:Y:S01]  /*7940*/  IMAD R18, R18, R15, UR7 ;  /* 0x0000000712127e24 */ /* 0x002fe2000f8e020f */
[----:B------:R-:W-:Y:S02]  /*7950*/  ULDC UR7, c[0x0][0x600] ;  /* 0x0001800000077ab9 */ /* 0x000fe40000000800 */
[----:B------:R-:W-:-:S05]  /*7960*/  IMAD R5, R2, UR7, R5 ;  /* 0x0000000702057c24 */ /* 0x000fca000f8e0205 */
[----:B------:R-:W-:Y:S02]  /*7970*/  SEL R2, R5, R18, !P1 ;  /* 0x0000001205027207 */ /* 0x000fe40004800000 */
[----:B------:R-:W-:-:S07]  /*7980*/  SEL R18, R18, R5, !P1 ;  /* 0x0000000512127207 */ /* 0x000fce0004800000 */
.L_x_171:
[----:B------:R-:W-:Y:S05]  /*7990*/  BSYNC B1 ;  /* 0x0000000000017941 */ /* 0x000fea0003800000 */
.L_x_170:
[----:B------:R-:W-:-:S13]  /*79a0*/  LOP3.LUT P1, RZ, R3, 0xff, RZ, 0xc0, !PT ;  /* 0x000000ff03ff7812 */ /* 0x000fda000782c0ff */
[----:B------:R-:W-:Y:S05]  /*79b0*/  @P1 BRA `(.L_x_174) ;  /* 0xfffffff400041947 */ /* 0x000fea000383ffff */
[----:B------:R-:W-:Y:S05]  /*79c0*/  BSYNC B0 ;  /* 0x0000000000007941 */ /* 0x000fea0003800000 */
.L_x_162:
[----:B------:R-:W-:-:S03]  /*79d0*/  UMOV UR7, 0xffffffff ;  /* 0xffffffff00077882 */ /* 0x000fc60000000000 */
[----:B------:R-:W-:Y:S05]  /*79e0*/  BRA.DIV UR7, `(.L_x_175) ;  /* 0x0000000607447947 */ /* 0x000fea000b800000 */
[----:B------:R-:W-:-:S13]  /*79f0*/  ELECT P6, URZ, PT ;  /* 0x00000000003f782f */ /* 0x000fda00038c0000 */
.L_x_191:
[----:B------:R-:W-:Y:S04]  /*7a00*/  BSSY B0, `(.L_x_176) ;  /* 0x000002c000007945 */ /* 0x000fe80003800000 */
[----:B------:R-:W-:Y:S05]  /*7a10*/  @!P6 BRA `(.L_x_177) ;  /* 0x0000000000a8e947 */ /* 0x000fea0003800000 */
[----:B------:R-:W-:-:S04]  /*7a20*/  ULOP3.LUT UR7, UR39, 0x2, URZ, 0xfc, !UPT ;  /* 0x0000000227077892 */ /* 0x000fc8000f8efc3f */
[----:B------:R-:W-:-:S06]  /*7a30*/  UISETP.NE.AND UP0, UPT, UR7, 0x3, UPT ;  /* 0x000000030700788c */ /* 0x000fcc000bf05270 */
[----:B------:R-:W-:-:S13]  /*7a40*/  PLOP3.LUT P0, PT, PT, PT, UP0, 0x80, 0x0 ;  /* 0x000000000000781c */ /* 0x000fda0003f0f008 */
[----:B------:R-:W-:Y:S05]  /*7a50*/  @!P0 BRA `(.L_x_178) ;  /* 0x0000000000048947 */ /* 0x000fea0003800000 */
[----:B------:R-:W-:Y:S01]  /*7a60*/  BPT.TRAP 0x1 ;  /* 0x000000040000795c */ /* 0x000fe20000300000 */
.L_x_178:
[----:B------:R-:W0:Y:S01]  /*7a70*/  S2R R3, SR_CgaCtaId ;  /* 0x0000000000037919 */ /* 0x000e220000008800 */
[----:B------:R-:W-:-:S04]  /*7a80*/  MOV R2, 0x400 ;  /* 0x0000040000027802 */ /* 0x000fc80000000f00 */
[----:B0-----:R-:W-:Y:S02]  /*7a90*/  LEA R3, R3, R2, 0x18 ;  /* 0x0000000203037211 */ /* 0x001fe400078ec0ff */
[----:B------:R-:W-:-:S03]  /*7aa0*/  SHF.L.U32 R2, R8, 0x1f, RZ ;  /* 0x0000001f08027819 */ /* 0x000fc600000006ff */
[----:B------:R-:W-:-:S04]  /*7ab0*/  VIADD R3, R3, 0x20 ;  /* 0x0000002003037836 */ /* 0x000fc80000000000 */
[C---:B------:R-:W-:Y:S02]  /*7ac0*/  IMAD R7, R0.reuse, 0x8, R3 ;  /* 0x0000000800077824 */ /* 0x040fe400078e0203 */
[----:B------:R-:W-:Y:S02]  /*7ad0*/  VIADD R0, R0, 0x1 ;  /* 0x0000000100007836 */ /* 0x000fe40000000000 */
[----:B------:R-:W0:Y:S03]  /*7ae0*/  SYNCS.PHASECHK.TRANS64.TRYWAIT P0, [R7+URZ], R2 ;  /* 0x00000002070075a7 */ /* 0x000e26000800017f */
[----:B------:R-:W-:-:S04]  /*7af0*/  ISETP.NE.AND P1, PT, R0, 0x4, PT ;  /* 0x000000040000780c */ /* 0x000fc80003f25270 */
[----:B------:R-:W-:Y:S02]  /*7b00*/  SEL R5, RZ, 0x1, P1 ;  /* 0x00000001ff057807 */ /* 0x000fe40000800000 */
[----:B------:R-:W-:Y:S02]  /*7b10*/  SEL R0, R0, RZ, P1 ;  /* 0x000000ff00007207 */ /* 0x000fe40000800000 */
[----:B------:R-:W-:-:S03]  /*7b20*/  LOP3.LUT R5, R8, R5, RZ, 0x3c, !PT ;  /* 0x0000000508057212 */ /* 0x000fc600078e3cff */
[----:B------:R-:W-:Y:S01]  /*7b30*/  IMAD R9, R0, 0x8, R3 ;  /* 0x0000000800097824 */ /* 0x000fe200078e0203 */
[----:B------:R-:W-:Y:S01]  /*7b40*/  SHF.L.U32 R4, R5, 0x1f, RZ ;  /* 0x0000001f05047819 */ /* 0x000fe200000006ff */
[----:B0-----:R-:W-:Y:S06]  /*7b50*/  @!P0 BRA `(.L_x_179) ;  /* 0x0000000400088947 */ /* 0x001fec0003800000 */
.L_x_192:
[----:B------:R-:W1:Y:S01]  /*7b60*/  SYNCS.PHASECHK.TRANS64.TRYWAIT P0, [R9+URZ], R4 ;  /* 0x00000004090075a7 */ /* 0x000e62000800017f */
[----:B------:R-:W-:-:S05]  /*7b70*/  VIADD R0, R0, 0x1 ;  /* 0x0000000100007836 */ /* 0x000fca0000000000 */
[----:B------:R-:W-:-:S04]  /*7b80*/  ISETP.NE.AND P1, PT, R0, 0x4, PT ;  /* 0x000000040000780c */ /* 0x000fc80003f25270 */
[----:B0-----:R-:W-:Y:S02]  /*7b90*/  SEL R2, RZ, 0x1, P1 ;  /* 0x00000001ff027807 */ /* 0x001fe40000800000 */
[----:B------:R-:W-:Y:S02]  /*7ba0*/  SEL R0, R0, RZ, P1 ;  /* 0x000000ff00007207 */ /* 0x000fe40000800000 */
[----:B------:R-:W-:-:S03]  /*7bb0*/  LOP3.LUT R7, R5, R2, RZ, 0x3c, !PT ;  /* 0x0000000205077212 */ /* 0x000fc600078e3cff */
[----:B------:R-:W-:Y:S01]  /*7bc0*/  IMAD R6, R0, 0x8, R3 ;  /* 0x0000000800067824 */ /* 0x000fe200078e0203 */
[----:B------:R-:W-:Y:S01]  /*7bd0*/  SHF.L.U32 R5, R7, 0x1f, RZ ;  /* 0x0000001f07057819 */ /* 0x000fe200000006ff */
[----:B-1----:R-:W-:Y:S06]  /*7be0*/  @!P0 BRA `(.L_x_180) ;  /* 0x0000000000f88947 */ /* 0x002fec0003800000 */
.L_x_193:
[----:B------:R-:W1:Y:S01]  /*7bf0*/  SYNCS.PHASECHK.TRANS64.TRYWAIT P0, [R6+URZ], R5 ;  /* 0x00000005060075a7 */ /* 0x000e62000800017f */
[----:B------:R-:W-:-:S05]  /*7c00*/  VIADD R0, R0, 0x1 ;  /* 0x0000000100007836 */ /* 0x000fca0000000000 */
[----:B------:R-:W-:-:S04]  /*7c10*/  ISETP.NE.AND P1, PT, R0, 0x4, PT ;  /* 0x000000040000780c */ /* 0x000fc80003f25270 */
[----:B------:R-:W-:Y:S02]  /*7c20*/  SEL R2, RZ, 0x1, P1 ;  /* 0x00000001ff027807 */ /* 0x000fe40000800000 */
[----:B------:R-:W-:Y:S02]  /*7c30*/  SEL R0, R0, RZ, P1 ;  /* 0x000000ff00007207 */ /* 0x000fe40000800000 */
[----:B------:R-:W-:Y:S01]  /*7c40*/  LOP3.LUT R2, R7, R2, RZ, 0x3c, !PT ;  /* 0x0000000207027212 */ /* 0x000fe200078e3cff */
[----:B-1----:R-:W-:Y:S06]  /*7c50*/  @!P0 BRA `(.L_x_181) ;  /* 0x0000000000f08947 */ /* 0x002fec0003800000 */
.L_x_194:
[----:B------:R-:W-:Y:S01]  /*7c60*/  IMAD R3, R0, 0x8, R3 ;  /* 0x0000000800037824 */ /* 0x000fe200078e0203 */
[----:B------:R-:W-:-:S07]  /*7c70*/  SHF.L.U32 R0, R2, 0x1f, RZ ;  /* 0x0000001f02007819 */ /* 0x000fce00000006ff */
.L_x_182:
[----:B--2---:R2:W3:Y:S02]  /*7c80*/  SYNCS.PHASECHK.TRANS64.TRYWAIT P0, [R3+URZ], R0 ;  /* 0x00000000030075a7 */ /* 0x0044e4000800017f */
[----:B---3--:R-:W-:Y:S05]  /*7c90*/  @!P0 NANOSLEEP.SYNCS 0x989680 ;  /* 0x009896800000895d */ /* 0x008fea0003900000 */
[----:B------:R-:W3:Y:S02]  /*7ca0*/  @!P0 SYNCS.PHASECHK.TRANS64 P0, [R3+URZ], R0 ;  /* 0x00000000030085a7 */ /* 0x000ee4000800007f */
[----:B---3--:R-:W-:Y:S05]  /*7cb0*/  @!P0 BRA `(.L_x_182) ;  /* 0xfffffffc00f08947 */ /* 0x008fea000383ffff */
.L_x_177:
[----:B------:R-:W-:Y:S05]  /*7cc0*/  BSYNC B0 ;  /* 0x0000000000007941 */ /* 0x000fea0003800000 */
.L_x_176:
[----:B------:R-:W-:Y:S05]  /*7cd0*/  EXIT ;  /* 0x000000000000794d */ /* 0x000fea0003800000 */
.L_x_14:
[----:B0-----:R0:W1:Y:S02]  /*7ce0*/  SYNCS.PHASECHK.TRANS64.TRYWAIT P0, [R95+URZ+-0x8], R0 ;  /* 0xfffff8005f0075a7 */ /* 0x001064000800017f */
[----:B-1----:R-:W-:Y:S05]  /*7cf0*/  @!P0 NANOSLEEP.SYNCS 0x989680 ;  /* 0x009896800000895d */ /* 0x002fea0003900000 */
[----:B------:R-:W1:Y:S02]  /*7d00*/  @!P0 SYNCS.PHASECHK.TRANS64 P0, [R95+URZ+-0x8], R0 ;  /* 0xfffff8005f0085a7 */ /* 0x000e64000800007f */
[----:B-1----:R-:W-:Y:S05]  /*7d10*/  @!P0 BRA `(.L_x_14) ;  /* 0xfffffffc00f08947 */ /* 0x002fea000383ffff */
[----:B------:R-:W-:Y:S05]  /*7d20*/  BRA `(.L_x_183) ;  /* 0xffffff9800487947 */ /* 0x000fea000383ffff */
.L_x_19:
[----:B-1----:R1:W2:Y:S02]  /*7d30*/  SYNCS.PHASECHK.TRANS64.TRYWAIT P1, [R3+URZ], R0 ;  /* 0x00000000030075a7 */ /* 0x0022a4000802017f */
[----:B--2---:R-:W-:Y:S05]  /*7d40*/  @!P1 NANOSLEEP.SYNCS 0x989680 ;  /* 0x009896800000995d */ /* 0x004fea0003900000 */
[----:B------:R-:W2:Y:S02]  /*7d50*/  @!P1 SYNCS.PHASECHK.TRANS64 P1, [R3+URZ], R0 ;  /* 0x00000000030095a7 */ /* 0x000ea4000802007f */
[----:B--2---:R-:W-:Y:S05]  /*7d60*/  @!P1 BRA `(.L_x_19) ;  /* 0xfffffffc00f09947 */ /* 0x004fea000383ffff */
[----:B------:R-:W-:Y:S05]  /*7d70*/  BRA `(.L_x_18) ;  /* 0xffffff9800c07947 */ /* 0x000fea000383ffff */
.L_x_24:
[----:B-1----:R-:W-:-:S04]  /*7d80*/  IMAD.U32 R4, RZ, RZ, UR4 ;  /* 0x00000004ff047e24 */ /* 0x002fc8000f8e00ff */
[----:B------:R1:W2:Y:S03]  /*7d90*/  SYNCS.PHASECHK.TRANS64.TRYWAIT P1, [R4+URZ], R3 ;  /* 0x00000003040075a7 */ /* 0x0002a6000802017f */
[----:B--2---:R-:W-:Y:S05]  /*7da0*/  @!P1 NANOSLEEP.SYNCS 0x989680 ;  /* 0x009896800000995d */ /* 0x004fea0003900000 */
[----:B------:R-:W2:Y:S02]  /*7db0*/  @!P1 SYNCS.PHASECHK.TRANS64 P1, [R4+URZ], R3 ;  /* 0x00000003040095a7 */ /* 0x000ea4000802007f */
[----:B--2---:R-:W-:Y:S05]  /*7dc0*/  @!P1 BRA `(.L_x_24) ;  /* 0xfffffffc00ec9947 */ /* 0x004fea000383ffff */
[----:B------:R-:W-:Y:S05]  /*7dd0*/  BRA `(.L_x_23) ;  /* 0xffffffa000007947 */ /* 0x000fea000383ffff */
.L_x_30:
[----:B0-----:R0:W1:Y:S02]  /*7de0*/  SYNCS.PHASECHK.TRANS64.TRYWAIT P0, [R95+URZ+0x8], R0 ;  /* 0x000008005f0075a7 */ /* 0x001064000800017f */
[----:B-1----:R-:W-:Y:S05]  /*7df0*/  @!P0 NANOSLEEP.SYNCS 0x989680 ;  /* 0x009896800000895d */ /* 0x002fea0003900000 */
[----:B------:R-:W1:Y:S02]  /*7e00*/  @!P0 SYNCS.PHASECHK.TRANS64 P0, [R95+URZ+0x8], R0 ;  /* 0x000008005f0085a7 */ /* 0x000e64000800007f */
[----:B-1----:R-:W-:Y:S05]  /*7e10*/  @!P0 BRA `(.L_x_30) ;  /* 0xfffffffc00f08947 */ /* 0x002fea000383ffff */
[----:B------:R-:W-:Y:S05]  /*7e20*/  BRA `(.L_x_184) ;  /* 0xffffffa400787947 */ /* 0x000fea000383ffff */
.L_x_163:
[----:B------:R-:W-:Y:S01]  /*7e30*/  BSSY B1, `(.L_x_185) ;  /* 0x0000006000017945 */ /* 0x000fe20003800000 */
[----:B------:R-:W-:-:S07]  /*7e40*/  IMAD.MOV.U32 R15, RZ, RZ, -0x1 ;  /* 0xffffffffff0f7424 */ /* 0x000fce00078e00ff */
[----:B------:R-:W-:Y:S05]  /*7e50*/  WARPSYNC.COLLECTIVE R15, `(.L_x_186) ;  /* 0x000000000f0c7348 */ /* 0x000fea0003c00000 */
[----:B------:R-:W-:Y:S02]  /*7e60*/  ELECT P6, UR62, PT ;  /* 0x00000000003e782f */ /* 0x000fe400038c0000 */
[----:B------:R-:W-:Y:S01]  /*7e70*/  MOV R14, UR62 ;  /* 0x0000003e000e7c02 */ /* 0x000fe20008000f00 */
[----:B------:R-:W-:Y:S10]  /*7e80*/  ENDCOLLECTIVE ;  /* 0x000000000000791b */ /* 0x000ff40003800000 */
.L_x_186:
[----:B------:R-:W-:Y:S05]  /*7e90*/  BSYNC B1 ;  /* 0x0000000000017941 */ /* 0x000fea0003800000 */
.L_x_185:
[----:B------:R-:W-:Y:S05]  /*7ea0*/  BRA `(.L_x_187) ;  /* 0xffffffec00d47947 */ /* 0x000fea000383ffff */
.L_x_166:
[----:B-1----:R1:W2:Y:S02]  /*7eb0*/  SYNCS.PHASECHK.TRANS64.TRYWAIT P1, [R7+URZ+0x20], R4 ;  /* 0x00002004070075a7 */ /* 0x0022a4000802017f */
[----:B--2---:R-:W-:Y:S05]  /*7ec0*/  @!P1 NANOSLEEP.SYNCS 0x989680 ;  /* 0x009896800000995d */ /* 0x004fea0003900000 */
[----:B------:R-:W2:Y:S02]  /*7ed0*/  @!P1 SYNCS.PHASECHK.TRANS64 P1, [R7+URZ+0x20], R4 ;  /* 0x00002004070095a7 */ /* 0x000ea4000802007f */
[----:B--2---:R-:W-:Y:S05]  /*7ee0*/  @!P1 BRA `(.L_x_166) ;  /* 0xfffffffc00f09947 */ /* 0x004fea000383ffff */
[----:B------:R-:W-:Y:S05]  /*7ef0*/  BRA `(.L_x_188) ;  /* 0xfffffff000107947 */ /* 0x000fea000383ffff */
.L_x_175:
[----:B------:R-:W-:Y:S01]  /*7f00*/  BSSY B0, `(.L_x_189) ;  /* 0x0000006000007945 */ /* 0x000fe20003800000 */
[----:B------:R-:W-:-:S07]  /*7f10*/  IMAD.MOV.U32 R15, RZ, RZ, -0x1 ;  /* 0xffffffffff0f7424 */ /* 0x000fce00078e00ff */
[----:B------:R-:W-:Y:S05]  /*7f20*/  WARPSYNC.COLLECTIVE R15, `(.L_x_190) ;  /* 0x000000000f0c7348 */ /* 0x000fea0003c00000 */
[----:B------:R-:W-:Y:S02]  /*7f30*/  ELECT P6, UR62, PT ;  /* 0x00000000003e782f */ /* 0x000fe400038c0000 */
[----:B------:R-:W-:Y:S01]  /*7f40*/  MOV R14, UR62 ;  /* 0x0000003e000e7c02 */ /* 0x000fe20008000f00 */
[----:B------:R-:W-:Y:S10]  /*7f50*/  ENDCOLLECTIVE ;  /* 0x000000000000791b */ /* 0x000ff40003800000 */
.L_x_190:
[----:B------:R-:W-:Y:S05]  /*7f60*/  BSYNC B0 ;  /* 0x0000000000007941 */ /* 0x000fea0003800000 */
.L_x_189:
[----:B------:R-:W-:Y:S05]  /*7f70*/  BRA `(.L_x_191) ;  /* 0xfffffff800a07947 */ /* 0x000fea000383ffff */
.L_x_179:
[----:B0-----:R0:W1:Y:S02]  /*7f80*/  SYNCS.PHASECHK.TRANS64.TRYWAIT P0, [R7+URZ], R2 ;  /* 0x00000002070075a7 */ /* 0x001064000800017f */
[----:B-1----:R-:W-:Y:S05]  /*7f90*/  @!P0 NANOSLEEP.SYNCS 0x989680 ;  /* 0x009896800000895d */ /* 0x002fea0003900000 */
[----:B------:R-:W1:Y:S02]  /*7fa0*/  @!P0 SYNCS.PHASECHK.TRANS64 P0, [R7+URZ], R2 ;  /* 0x00000002070085a7 */ /* 0x000e64000800007f */
[----:B-1----:R-:W-:Y:S05]  /*7fb0*/  @!P0 BRA `(.L_x_179) ;  /* 0xfffffffc00f08947 */ /* 0x002fea000383ffff */
[----:B------:R-:W-:Y:S05]  /*7fc0*/  BRA `(.L_x_192) ;  /* 0xfffffff800e47947 */ /* 0x000fea000383ffff */
.L_x_180:
[----:B0-----:R0:W1:Y:S02]  /*7fd0*/  SYNCS.PHASECHK.TRANS64.TRYWAIT P0, [R9+URZ], R4 ;  /* 0x00000004090075a7 */ /* 0x001064000800017f */
[----:B-1----:R-:W-:Y:S05]  /*7fe0*/  @!P0 NANOSLEEP.SYNCS 0x989680 ;  /* 0x009896800000895d */ /* 0x002fea0003900000 */
[----:B------:R-:W1:Y:S02]  /*7ff0*/  @!P0 SYNCS.PHASECHK.TRANS64 P0, [R9+URZ], R4 ;  /* 0x00000004090085a7 */ /* 0x000e64000800007f */
[----:B-1----:R-:W-:Y:S05]  /*8000*/  @!P0 BRA `(.L_x_180) ;  /* 0xfffffffc00f08947 */ /* 0x002fea000383ffff */
[----:B------:R-:W-:Y:S05]  /*8010*/  BRA `(.L_x_193) ;  /* 0xfffffff800f47947 */ /* 0x000fea000383ffff */
.L_x_181:
[----:B-1----:R1:W2:Y:S02]  /*8020*/  SYNCS.PHASECHK.TRANS64.TRYWAIT P0, [R6+URZ], R5 ;  /* 0x00000005060075a7 */ /* 0x0022a4000800017f */
[----:B--2---:R-:W-:Y:S05]  /*8030*/  @!P0 NANOSLEEP.SYNCS 0x989680 ;  /* 0x009896800000895d */ /* 0x004fea0003900000 */
[----:B------:R-:W2:Y:S02]  /*8040*/  @!P0 SYNCS.PHASECHK.TRANS64 P0, [R6+URZ], R5 ;  /* 0x00000005060085a7 */ /* 0x000ea4000800007f */
[----:B--2---:R-:W-:Y:S05]  /*8050*/  @!P0 BRA `(.L_x_181) ;  /* 0xfffffffc00f08947 */ /* 0x004fea000383ffff */
[----:B------:R-:W-:Y:S05]  /*8060*/  BRA `(.L_x_194) ;  /* 0xfffffff800fc7947 */ /* 0x000fea000383ffff */
.L_x_195:
[----:B------:R-:W-:-:S00]  /*8070*/  BRA `(.L_x_195) ;  /* 0xfffffffc00fc7947 */ /* 0x000fc0000383ffff */
[----:B------:R-:W-:-:S00]  /*8080*/  NOP ;  /* 0x0000000000007918 */ /* 0x000fc00000000000 */
[----:B------:R-:W-:-:S00]  /*8090*/  NOP ;  /* 0x0000000000007918 */ /* 0x000fc00000000000 */
[----:B------:R-:W-:-:S00]  /*80a0*/  NOP ;  /* 0x0000000000007918 */ /* 0x000fc00000000000 */
[----:B------:R-:W-:-:S00]  /*80b0*/  NOP ;  /* 0x0000000000007918 */ /* 0x000fc00000000000 */
[----:B------:R-:W-:-:S00]  /*80c0*/  NOP ;  /* 0x0000000000007918 */ /* 0x000fc00000000000 */
[----:B------:R-:W-:-:S00]  /*80d0*/  NOP ;  /* 0x0000000000007918 */ /* 0x000fc00000000000 */
[----:B------:R-:W-:-:S00]  /*80e0*/  NOP ;  /* 0x0000000000007918 */ /* 0x000fc00000000000 */
[----:B------:R-:W-:-:S00]  /*80f0*/  NOP ;  /* 0x0000000000007918 */ /* 0x000fc00000000000 */
.L_x_196:


//--------------------- .nv.global.init           --------------------------
	.section	.nv.global.init,"aw",@progbits
.nv.global.init:
	.type		$str$22,@object
	.size		$str$22,($str$23 - $str$22)
$str$22:
        /*0000*/ 	.byte	0x6b, 0x5f, 0x74, 0x69, 0x6c, 0x65, 0x5f, 0x63, 0x6f, 0x75, 0x6e, 0x74, 0x20, 0x3e, 0x3d, 0x20
        /*0010*/ 	.byte	0x31, 0x00
	.type		$str$23,@object
	.size		$str$23,(__unnamed_1 - $str$23)
$str$23:
        /*0012*/ 	.byte	0x2f, 0x74, 0x6d, 0x70, 0x2f, 0x63, 0x75, 0x74, 0x6c, 0x61, 0x73, 0x73, 0x5f, 0x73, 0x77, 0x65
        /*0022*/ 	.byte	0x65, 0x70, 0x5f, 0x73, 0x72, 0x63, 0x2f, 0x69, 0x6e, 0x63, 0x6c, 0x75, 0x64, 0x65, 0x2f, 0x63
        /*0032*/ 	.byte	0x75, 0x74, 0x6c, 0x61, 0x73, 0x73, 0x2f, 0x67, 0x65, 0x6d, 0x6d, 0x2f, 0x63, 0x6f, 0x6c, 0x6c
        /*0042*/ 	.byte	0x65, 0x63, 0x74, 0x69, 0x76, 0x65, 0x2f, 0x73, 0x6d, 0x39, 0x30, 0x5f, 0x6d, 0x6d, 0x61, 0x5f
        /*0052*/ 	.byte	0x74, 0x6d, 0x61, 0x5f, 0x67, 0x6d, 0x6d, 0x61, 0x5f, 0x73, 0x73, 0x5f, 0x77, 0x61, 0x72, 0x70
        /*0062*/ 	.byte	0x73, 0x70, 0x65, 0x63, 0x69, 0x61, 0x6c, 0x69, 0x7a, 0x65, 0x64, 0x2e, 0x68, 0x70, 0x70, 0x00
	.type		__unnamed_1,@object
	.size		__unnamed_1,(.L_0 - __unnamed_1)
__unnamed_1:
        /*0072*/ 	.byte	0x76, 0x6f, 0x69, 0x64, 0x20, 0x63, 0x75, 0x74, 0x6c, 0x61, 0x73, 0x73, 0x3a, 0x3a, 0x67, 0x65
        /* <DEDUP_REMOVED lines=179> */
        /*0bb2*/ 	.byte	0x64, 0x65, 0x6e, 0x74, 0x69, 0x74, 0x79, 0x5d, 0x00
.L_0:


//--------------------- .nv.shared._ZN7cutlass13device_kernelINS_4gemm6kernel13GemmUniversalIN4cute5tupleIJiiiiEEENS1_10collective13CollectiveMmaINS1_34MainloopSm90TmaGmmaWarpSpecializedILi4ENS5_IJNS4_1CILi1EEESB_SB_EEENS1_32KernelTmaWarpSpecializedPingpongEEENS5_IJNSA_ILi64EEENSA_ILi128EEESG_EEENS_6half_tENS5_IJlSB_lEEESI_NS5_IJSB_llEEENS4_8TiledMMAINS4_8MMA_AtomIJNS4_4SM904GMMA26MMA_64x128x16_F32F16F16_SSILNSO_5MajorE0ELSQ_1ELNSO_7ScaleInE1ELSR_1EEEEEENS4_6LayoutISC_NS5_IJNSA_ILi0EEESV_SV_EEEEENS5_IJNS4_10UnderscoreESY_SY_EEEEENS4_13SM90_TMA_LOADENS4_14ComposedLayoutINS4_7SwizzleILi3ELi4ELi3EEENS4_18smem_ptr_flag_bitsILi16EEENSU_INS5_IJNSA_ILi8EEESF_EEENS5_IJSF_SB_EEEEEEEvNS4_8identityES11_NS12_IS14_S16_NSU_INS5_IJSF_S17_EEENS5_IJSB_SF_EEEEEEEvS1C_EENS_8epilogue10collective6detail29Sm90TmaWarpSpecializedAdapterINS1J_15DefaultEpilogueISI_SJ_SJ_NS1I_6thread17LinearCombinationISI_Li1EffLNS1N_9ScaleType4KindE0ELNS_15FloatRoundStyleE2ESI_EENS1_15EpilogueDefaultEEEEEvvEEEEvNT_6ParamsE --------------------------
	.section	.nv.shared._ZN7cutlass13device_kernelINS_4gemm6kernel13GemmUniversalIN4cute5tupleIJiiiiEEENS1_10collective13CollectiveMmaINS1_34MainloopSm90TmaGmmaWarpSpecializedILi4ENS5_IJNS4_1CILi1EEESB_SB_EEENS1_32KernelTmaWarpSpecializedPingpongEEENS5_IJNSA_ILi64EEENSA_ILi128EEESG_EEENS_6half_tENS5_IJlSB_lEEESI_NS5_IJSB_llEEENS4_8TiledMMAINS4_8MMA_AtomIJNS4_4SM904GMMA26MMA_64x128x16_F32F16F16_SSILNSO_5MajorE0ELSQ_1ELNSO_7ScaleInE1ELSR_1EEEEEENS4_6LayoutISC_NS5_IJNSA_ILi0EEESV_SV_EEEEENS5_IJNS4_10UnderscoreESY_SY_EEEEENS4_13SM90_TMA_LOADENS4_14ComposedLayoutINS4_7SwizzleILi3ELi4ELi3EEENS4_18smem_ptr_flag_bitsILi16EEENSU_INS5_IJNSA_ILi8EEESF_EEENS5_IJSF_SB_EEEEEEEvNS4_8identityES11_NS12_IS14_S16_NSU_INS5_IJSF_S17_EEENS5_IJSB_SF_EEEEEEEvS1C_EENS_8epilogue10collective6detail29Sm90TmaWarpSpecializedAdapterINS1J_15DefaultEpilogueISI_SJ_SJ_NS1I_6thread17LinearCombinationISI_Li1EffLNS1N_9ScaleType4KindE0ELNS_15FloatRoundStyleE2ESI_EENS1_15EpilogueDefaultEEEEEvvEEEEvNT_6ParamsE,"aw",@nobits
	.sectionflags	@""
	.align	16
	.zero		1024


//--------------------- .nv.shared.reserved.0     --------------------------
	.section	.nv.shared.reserved.0,"aw",@nobits
	.weak		__nv_reservedSMEM_offset_0_alias
	.size		__nv_reservedSMEM_offset_0_alias, 0, 0
	.other		__nv_reservedSMEM_offset_0_alias,@"STO_CUDA_RESERVED_SHARED STV_DEFAULT"
__nv_reservedSMEM_offset_0_alias:
	.zero		0


//--------------------- .nv.global                --------------------------
	.section	.nv.global,"aw",@nobits
.nv.global:
	.type		_ZN40_INTERNAL_f1c0703e_4_k_cu_418ec0dd_170954cute1_E,@object
	.size		_ZN40_INTERNAL_f1c0703e_4_k_cu_418ec0dd_170954cute1_E,(_ZN40_INTERNAL_f1c0703e_4_k_cu_418ec0dd_170954cuda3std3__45__cpo6cbeginE - _ZN40_INTERNAL_f1c0703e_4_k_cu_418ec0dd_170954cute1_E)
_ZN40_INTERNAL_f1c0703e_4_k_cu_418ec0dd_170954cute1_E:
	.zero		1
	.type		_ZN40_INTERNAL_f1c0703e_4_k_cu_418ec0dd_170954cuda3std3__45__cpo6cbeginE,@object
	.size		_ZN40_INTERNAL_f1c0703e_4_k_cu_418ec0dd_170954cuda3std3__45__cpo6cbeginE,(_ZN40_INTERNAL_f1c0703e_4_k_cu_418ec0dd_170954cuda3std3__48in_placeE - _ZN40_INTERNAL_f1c0703e_4_k_cu_418ec0dd_170954cuda3std3__45__cpo6cbeginE)
_ZN40_INTERNAL_f1c0703e_4_k_cu_418ec0dd_170954cuda3std3__45__cpo6cbeginE:
	.zero		1
	.type		_ZN40_INTERNAL_f1c0703e_4_k_cu_418ec0dd_170954cuda3std3__48in_placeE,@object
	.size		_ZN40_INTERNAL_f1c0703e_4_k_cu_418ec0dd_170954cuda3std3__48in_placeE,(_ZN40_INTERNAL_f1c0703e_4_k_cu_418ec0dd_170954cuda3std6ranges3__45__cpo9iter_moveE - _ZN40_INTERNAL_f1c0703e_4_k_cu_418ec0dd_170954cuda3std3__48in_placeE)
_ZN40_INTERNAL_f1c0703e_4_k_cu_418ec0dd_170954cuda3std3__48in_placeE:
	.zero		1
	.type		_ZN40_INTERNAL_f1c0703e_4_k_cu_418ec0dd_170954cuda3std6ranges3__45__cpo9iter_moveE,@object
	.size		_ZN40_INTERNAL_f1c0703e_4_k_cu_418ec0dd_170954cuda3std6ranges3__45__cpo9iter_moveE,(_ZN40_INTERNAL_f1c0703e_4_k_cu_418ec0dd_170954cuda3std3__45__cpo5beginE - _ZN40_INTERNAL_f1c0703e_4_k_cu_418ec0dd_170954cuda3std6ranges3__45__cpo9iter_moveE)
_ZN40_INTERNAL_f1c0703e_4_k_cu_418ec0dd_170954cuda3std6ranges3__45__cpo9iter_moveE:
	.zero		1
	.type		_ZN40_INTERNAL_f1c0703e_4_k_cu_418ec0dd_170954cuda3std3__45__cpo5beginE,@object
	.size		_ZN40_INTERNAL_f1c0703e_4_k_cu_418ec0dd_170954cuda3std3__45__cpo5beginE,(_ZN40_INTERNAL_f1c0703e_4_k_cu_418ec0dd_170954cuda3std3__442_GLOBAL__N__f1c0703e_4_k_cu_418ec0dd_170956ignoreE - _ZN40_INTERNAL_f1c0703e_4_k_cu_418ec0dd_170954cuda3std3__45__cpo5beginE)
_ZN40_INTERNAL_f1c0703e_4_k_cu_418ec0dd_170954cuda3std3__45__cpo5beginE:
	.zero		1
	.type		_ZN40_INTERNAL_f1c0703e_4_k_cu_418ec0dd_170954cuda3std3__442_GLOBAL__N__f1c0703e_4_k_cu_418ec0dd_170956ignoreE,@object
	.size		_ZN40_INTERNAL_f1c0703e_4_k_cu_418ec0dd_170954cuda3std3__442_GLOBAL__N__f1c0703e_4_k_cu_418ec0dd_170956ignoreE,(_ZN40_INTERNAL_f1c0703e_4_k_cu_418ec0dd_170954cute7productE - _ZN40_INTERNAL_f1c0703e_4_k_cu_418ec0dd_170954cuda3std3__442_GLOBAL__N__f1c0703e_4_k_cu_418ec0dd_170956ignoreE)
_ZN40_INTERNAL_f1c0703e_4_k_cu_418ec0dd_170954cuda3std3__442_GLOBAL__N__f1c0703e_4_k_cu_418ec0dd_170956ignoreE:
	.zero		1
	.type		_ZN40_INTERNAL_f1c0703e_4_k_cu_418ec0dd_170954cute7productE,@object
	.size		_ZN40_INTERNAL_f1c0703e_4_k_cu_418ec0dd_170954cute7productE,(_ZN40_INTERNAL_f1c0703e_4_k_cu_418ec0dd_170954cuda3std3__45__cpo3endE - _ZN40_INTERNAL_f1c0703e_4_k_cu_418ec0dd_170954cute7productE)
_ZN40_INTERNAL_f1c0703e_4_k_cu_418ec0dd_170954cute7productE:
	.zero		1
	.type		_ZN40_INTERNAL_f1c0703e_4_k_cu_418ec0dd_170954cuda3std3__45__cpo3endE,@object
	.size		_ZN40_INTERNAL_f1c0703e_4_k_cu_418ec0dd_170954cuda3std3__45__cpo3endE,(_ZN40_INTERNAL_f1c0703e_4_k_cu_418ec0dd_170954cuda3std3__419piecewise_constructE - _ZN40_INTERNAL_f1c0703e_4_k_cu_418ec0dd_170954cuda3std3__45__cpo3endE)
_ZN40_INTERNAL_f1c0703e_4_k_cu_418ec0dd_170954cuda3std3__45__cpo3endE:
	.zero		1
	.type		_ZN40_INTERNAL_f1c0703e_4_k_cu_418ec0dd_170954cuda3std3__419piecewise_constructE,@object
	.size		_ZN40_INTERNAL_f1c0703e_4_k_cu_418ec0dd_170954cuda3std3__419piecewise_constructE,(_ZN40_INTERNAL_f1c0703e_4_k_cu_418ec0dd_170954cuda3std3__45__cpo4cendE - _ZN40_INTERNAL_f1c0703e_4_k_cu_418ec0dd_170954cuda3std3__419piecewise_constructE)
_ZN40_INTERNAL_f1c0703e_4_k_cu_418ec0dd_170954cuda3std3__419piecewise_constructE:
	.zero		1
	.type		_ZN40_INTERNAL_f1c0703e_4_k_cu_418ec0dd_170954cuda3std3__45__cpo4cendE,@object
	.size		_ZN40_INTERNAL_f1c0703e_4_k_cu_418ec0dd_170954cuda3std3__45__cpo4cendE,(_ZN40_INTERNAL_f1c0703e_4_k_cu_418ec0dd_170954cuda3std6ranges3__45__cpo4swapE - _ZN40_INTERNAL_f1c0703e_4_k_cu_418ec0dd_170954cuda3std3__45__cpo4cendE)
_ZN40_INTERNAL_f1c0703e_4_k_cu_418ec0dd_170954cuda3std3__45__cpo4cendE:
	.zero		1
	.type		_ZN40_INTERNAL_f1c0703e_4_k_cu_418ec0dd_170954cuda3std6ranges3__45__cpo4swapE,@object
	.size		_ZN40_INTERNAL_f1c0703e_4_k_cu_418ec0dd_170954cuda3std6ranges3__45__cpo4swapE,(.L_8 - _ZN40_INTERNAL_f1c0703e_4_k_cu_418ec0dd_170954cuda3std6ranges3__45__cpo4swapE)
_ZN40_INTERNAL_f1c0703e_4_k_cu_418ec0dd_170954cuda3std6ranges3__45__cpo4swapE:
	.zero		1
.L_8:


//--------------------- .nv.constant0._ZN7cutlass13device_kernelINS_4gemm6kernel13GemmUniversalIN4cute5tupleIJiiiiEEENS1_10collective13CollectiveMmaINS1_34MainloopSm90TmaGmmaWarpSpecializedILi4ENS5_IJNS4_1CILi1EEESB_SB_EEENS1_32KernelTmaWarpSpecializedPingpongEEENS5_IJNSA_ILi64EEENSA_ILi128EEESG_EEENS_6half_tENS5_IJlSB_lEEESI_NS5_IJSB_llEEENS4_8TiledMMAINS4_8MMA_AtomIJNS4_4SM904GMMA26MMA_64x128x16_F32F16F16_SSILNSO_5MajorE0ELSQ_1ELNSO_7ScaleInE1ELSR_1EEEEEENS4_6LayoutISC_NS5_IJNSA_ILi0EEESV_SV_EEEEENS5_IJNS4_10UnderscoreESY_SY_EEEEENS4_13SM90_TMA_LOADENS4_14ComposedLayoutINS4_7SwizzleILi3ELi4ELi3EEENS4_18smem_ptr_flag_bitsILi16EEENSU_INS5_IJNSA_ILi8EEESF_EEENS5_IJSF_SB_EEEEEEEvNS4_8identityES11_NS12_IS14_S16_NSU_INS5_IJSF_S17_EEENS5_IJSB_SF_EEEEEEEvS1C_EENS_8epilogue10collective6detail29Sm90TmaWarpSpecializedAdapterINS1J_15DefaultEpilogueISI_SJ_SJ_NS1I_6thread17LinearCombinationISI_Li1EffLNS1N_9ScaleType4KindE0ELNS_15FloatRoundStyleE2ESI_EENS1_15EpilogueDefaultEEEEEvvEEEEvNT_6ParamsE --------------------------
	.section	.nv.constant0._ZN7cutlass13device_kernelINS_4gemm6kernel13GemmUniversalIN4cute5tupleIJiiiiEEENS1_10collective13CollectiveMmaINS1_34MainloopSm90TmaGmmaWarpSpecializedILi4ENS5_IJNS4_1CILi1EEESB_SB_EEENS1_32KernelTmaWarpSpecializedPingpongEEENS5_IJNSA_ILi64EEENSA_ILi128EEESG_EEENS_6half_tENS5_IJlSB_lEEESI_NS5_IJSB_llEEENS4_8TiledMMAINS4_8MMA_AtomIJNS4_4SM904GMMA26MMA_64x128x16_F32F16F16_SSILNSO_5MajorE0ELSQ_1ELNSO_7ScaleInE1ELSR_1EEEEEENS4_6LayoutISC_NS5_IJNSA_ILi0EEESV_SV_EEEEENS5_IJNS4_10UnderscoreESY_SY_EEEEENS4_13SM90_TMA_LOADENS4_14ComposedLayoutINS4_7SwizzleILi3ELi4ELi3EEENS4_18smem_ptr_flag_bitsILi16EEENSU_INS5_IJNSA_ILi8EEESF_EEENS5_IJSF_SB_EEEEEEEvNS4_8identityES11_NS12_IS14_S16_NSU_INS5_IJSF_S17_EEENS5_IJSB_SF_EEEEEEEvS1C_EENS_8epilogue10collective6detail29Sm90TmaWarpSpecializedAdapterINS1J_15DefaultEpilogueISI_SJ_SJ_NS1I_6thread17LinearCombinationISI_Li1EffLNS1N_9ScaleType4KindE0ELNS_15FloatRoundStyleE2ESI_EENS1_15EpilogueDefaultEEEEEvvEEEEvNT_6ParamsE,"a",@progbits
	.sectionflags	@""
	.align	4
.nv.constant0._ZN7cutlass13device_kernelINS_4gemm6kernel13GemmUniversalIN4cute5tupleIJiiiiEEENS1_10collective13CollectiveMmaINS1_34MainloopSm90TmaGmmaWarpSpecializedILi4ENS5_IJNS4_1CILi1EEESB_SB_EEENS1_32KernelTmaWarpSpecializedPingpongEEENS5_IJNSA_ILi64EEENSA_ILi128EEESG_EEENS_6half_tENS5_IJlSB_lEEESI_NS5_IJSB_llEEENS4_8TiledMMAINS4_8MMA_AtomIJNS4_4SM904GMMA26MMA_64x128x16_F32F16F16_SSILNSO_5MajorE0ELSQ_1ELNSO_7ScaleInE1ELSR_1EEEEEENS4_6LayoutISC_NS5_IJNSA_ILi0EEESV_SV_EEEEENS5_IJNS4_10UnderscoreESY_SY_EEEEENS4_13SM90_TMA_LOADENS4_14ComposedLayoutINS4_7SwizzleILi3ELi4ELi3EEENS4_18smem_ptr_flag_bitsILi16EEENSU_INS5_IJNSA_ILi8EEESF_EEENS5_IJSF_SB_EEEEEEEvNS4_8identityES11_NS12_IS14_S16_NSU_INS5_IJSF_S17_EEENS5_IJSB_SF_EEEEEEEvS1C_EENS_8epilogue10collective6detail29Sm90TmaWarpSpecializedAdapterINS1J_15DefaultEpilogueISI_SJ_SJ_NS1I_6thread17LinearCombinationISI_Li1EffLNS1N_9ScaleType4KindE0ELNS_15FloatRoundStyleE2ESI_EENS1_15EpilogueDefaultEEEEEvvEEEEvNT_6ParamsE:
	.zero		1664


//--------------------- SYMBOLS --------------------------

	.type		.nv.reservedSmem.offset0,@object
	.size		.nv.reservedSmem.offset0,0x4
	.type		__assertfail,@function
